//
// Generated by NVIDIA NVVM Compiler
//
// Compiler Build ID: CL-36424714
// Cuda compilation tools, release 13.0, V13.0.88
// Based on NVVM 20.0.0
//

.version 9.0
.target sm_100
.address_size 64

	// .globl	_Z4testPimi
.extern .func  (.param .b32 func_retval0) vprintf
(
	.param .b64 vprintf_param_0,
	.param .b64 vprintf_param_1
)
;
// _ZZ3caliiiiiiPimE4dist has been demoted
// _ZZ3caliiiiiiPimE8rowBlock has been demoted
// _ZZ3caliiiiiiPimE8colBlock has been demoted
.global .align 1 .b8 $str[10] = {10, 100, 101, 118, 105, 99, 101, 58, 10};
.global .align 1 .b8 $str$1[4] = {37, 100, 32};
.global .align 1 .b8 $str$2[2] = {10};

.visible .entry _Z4testPimi(
	.param .u64 .ptr .align 1 _Z4testPimi_param_0,
	.param .u64 _Z4testPimi_param_1,
	.param .u32 _Z4testPimi_param_2
)
{
	.local .align 8 .b8 	__local_depot0[8];
	.reg .b64 	%SP;
	.reg .b64 	%SPL;
	.reg .pred 	%p<12>;
	.reg .b32 	%r<122>;
	.reg .b64 	%rd<42>;

	mov.u64 	%SPL, __local_depot0;
	cvta.local.u64 	%SP, %SPL;
	ld.param.u64 	%rd10, [_Z4testPimi_param_0];
	ld.param.u64 	%rd9, [_Z4testPimi_param_1];
	ld.param.u32 	%r17, [_Z4testPimi_param_2];
	cvta.to.global.u64 	%rd1, %rd10;
	add.u64 	%rd11, %SP, 0;
	add.u64 	%rd2, %SPL, 0;
	mov.u64 	%rd12, $str;
	cvta.global.u64 	%rd13, %rd12;
	{ // callseq 0, 0
	.param .b64 param0;
	st.param.b64 	[param0], %rd13;
	.param .b64 param1;
	st.param.b64 	[param1], 0;
	.param .b32 retval0;
	call.uni (retval0), 
	vprintf, 
	(
	param0, 
	param1
	);
	ld.param.b32 	%r18, [retval0];
	} // callseq 0
	setp.lt.s32 	%p1, %r17, 1;
	@%p1 bra 	$L__BB0_16;
	and.b32  	%r1, %r17, 15;
	add.s32 	%r2, %r1, -1;
	and.b32  	%r3, %r17, 7;
	add.s32 	%r4, %r3, -1;
	and.b32  	%r5, %r17, 2147483632;
	and.b32  	%r6, %r17, 3;
	neg.s32 	%r7, %r5;
	mov.b32 	%r117, 0;
	mov.u64 	%rd39, $str$2;
	mov.u64 	%rd30, $str$1;
$L__BB0_2:
	setp.lt.u32 	%p2, %r17, 16;
	cvt.u64.u32 	%rd14, %r117;
	mul.lo.s64 	%rd3, %rd9, %rd14;
	mov.b32 	%r120, 0;
	@%p2 bra 	$L__BB0_5;
	add.s64 	%rd15, %rd1, %rd3;
	add.s64 	%rd41, %rd15, 32;
	mov.u32 	%r118, %r7;
$L__BB0_4:
	.pragma "nounroll";
	ld.global.u32 	%r22, [%rd41+-32];
	st.local.u32 	[%rd2], %r22;
	mov.u64 	%rd16, $str$1;
	cvta.global.u64 	%rd17, %rd16;
	add.u64 	%rd18, %SP, 0;
	{ // callseq 1, 0
	.param .b64 param0;
	st.param.b64 	[param0], %rd17;
	.param .b64 param1;
	st.param.b64 	[param1], %rd18;
	.param .b32 retval0;
	call.uni (retval0), 
	vprintf, 
	(
	param0, 
	param1
	);
	ld.param.b32 	%r23, [retval0];
	} // callseq 1
	ld.global.u32 	%r25, [%rd41+-28];
	st.local.u32 	[%rd2], %r25;
	{ // callseq 2, 0
	.param .b64 param0;
	st.param.b64 	[param0], %rd17;
	.param .b64 param1;
	st.param.b64 	[param1], %rd18;
	.param .b32 retval0;
	call.uni (retval0), 
	vprintf, 
	(
	param0, 
	param1
	);
	ld.param.b32 	%r26, [retval0];
	} // callseq 2
	ld.global.u32 	%r28, [%rd41+-24];
	st.local.u32 	[%rd2], %r28;
	{ // callseq 3, 0
	.param .b64 param0;
	st.param.b64 	[param0], %rd17;
	.param .b64 param1;
	st.param.b64 	[param1], %rd18;
	.param .b32 retval0;
	call.uni (retval0), 
	vprintf, 
	(
	param0, 
	param1
	);
	ld.param.b32 	%r29, [retval0];
	} // callseq 3
	ld.global.u32 	%r31, [%rd41+-20];
	st.local.u32 	[%rd2], %r31;
	{ // callseq 4, 0
	.param .b64 param0;
	st.param.b64 	[param0], %rd17;
	.param .b64 param1;
	st.param.b64 	[param1], %rd18;
	.param .b32 retval0;
	call.uni (retval0), 
	vprintf, 
	(
	param0, 
	param1
	);
	ld.param.b32 	%r32, [retval0];
	} // callseq 4
	ld.global.u32 	%r34, [%rd41+-16];
	st.local.u32 	[%rd2], %r34;
	{ // callseq 5, 0
	.param .b64 param0;
	st.param.b64 	[param0], %rd17;
	.param .b64 param1;
	st.param.b64 	[param1], %rd18;
	.param .b32 retval0;
	call.uni (retval0), 
	vprintf, 
	(
	param0, 
	param1
	);
	ld.param.b32 	%r35, [retval0];
	} // callseq 5
	ld.global.u32 	%r37, [%rd41+-12];
	st.local.u32 	[%rd2], %r37;
	{ // callseq 6, 0
	.param .b64 param0;
	st.param.b64 	[param0], %rd17;
	.param .b64 param1;
	st.param.b64 	[param1], %rd18;
	.param .b32 retval0;
	call.uni (retval0), 
	vprintf, 
	(
	param0, 
	param1
	);
	ld.param.b32 	%r38, [retval0];
	} // callseq 6
	ld.global.u32 	%r40, [%rd41+-8];
	st.local.u32 	[%rd2], %r40;
	{ // callseq 7, 0
	.param .b64 param0;
	st.param.b64 	[param0], %rd17;
	.param .b64 param1;
	st.param.b64 	[param1], %rd18;
	.param .b32 retval0;
	call.uni (retval0), 
	vprintf, 
	(
	param0, 
	param1
	);
	ld.param.b32 	%r41, [retval0];
	} // callseq 7
	ld.global.u32 	%r43, [%rd41+-4];
	st.local.u32 	[%rd2], %r43;
	{ // callseq 8, 0
	.param .b64 param0;
	st.param.b64 	[param0], %rd17;
	.param .b64 param1;
	st.param.b64 	[param1], %rd18;
	.param .b32 retval0;
	call.uni (retval0), 
	vprintf, 
	(
	param0, 
	param1
	);
	ld.param.b32 	%r44, [retval0];
	} // callseq 8
	ld.global.u32 	%r46, [%rd41];
	st.local.u32 	[%rd2], %r46;
	{ // callseq 9, 0
	.param .b64 param0;
	st.param.b64 	[param0], %rd17;
	.param .b64 param1;
	st.param.b64 	[param1], %rd18;
	.param .b32 retval0;
	call.uni (retval0), 
	vprintf, 
	(
	param0, 
	param1
	);
	ld.param.b32 	%r47, [retval0];
	} // callseq 9
	ld.global.u32 	%r49, [%rd41+4];
	st.local.u32 	[%rd2], %r49;
	{ // callseq 10, 0
	.param .b64 param0;
	st.param.b64 	[param0], %rd17;
	.param .b64 param1;
	st.param.b64 	[param1], %rd18;
	.param .b32 retval0;
	call.uni (retval0), 
	vprintf, 
	(
	param0, 
	param1
	);
	ld.param.b32 	%r50, [retval0];
	} // callseq 10
	ld.global.u32 	%r52, [%rd41+8];
	st.local.u32 	[%rd2], %r52;
	{ // callseq 11, 0
	.param .b64 param0;
	st.param.b64 	[param0], %rd17;
	.param .b64 param1;
	st.param.b64 	[param1], %rd18;
	.param .b32 retval0;
	call.uni (retval0), 
	vprintf, 
	(
	param0, 
	param1
	);
	ld.param.b32 	%r53, [retval0];
	} // callseq 11
	ld.global.u32 	%r55, [%rd41+12];
	st.local.u32 	[%rd2], %r55;
	{ // callseq 12, 0
	.param .b64 param0;
	st.param.b64 	[param0], %rd17;
	.param .b64 param1;
	st.param.b64 	[param1], %rd18;
	.param .b32 retval0;
	call.uni (retval0), 
	vprintf, 
	(
	param0, 
	param1
	);
	ld.param.b32 	%r56, [retval0];
	} // callseq 12
	ld.global.u32 	%r58, [%rd41+16];
	st.local.u32 	[%rd2], %r58;
	{ // callseq 13, 0
	.param .b64 param0;
	st.param.b64 	[param0], %rd17;
	.param .b64 param1;
	st.param.b64 	[param1], %rd18;
	.param .b32 retval0;
	call.uni (retval0), 
	vprintf, 
	(
	param0, 
	param1
	);
	ld.param.b32 	%r59, [retval0];
	} // callseq 13
	ld.global.u32 	%r61, [%rd41+20];
	st.local.u32 	[%rd2], %r61;
	{ // callseq 14, 0
	.param .b64 param0;
	st.param.b64 	[param0], %rd17;
	.param .b64 param1;
	st.param.b64 	[param1], %rd18;
	.param .b32 retval0;
	call.uni (retval0), 
	vprintf, 
	(
	param0, 
	param1
	);
	ld.param.b32 	%r62, [retval0];
	} // callseq 14
	ld.global.u32 	%r64, [%rd41+24];
	st.local.u32 	[%rd2], %r64;
	{ // callseq 15, 0
	.param .b64 param0;
	st.param.b64 	[param0], %rd17;
	.param .b64 param1;
	st.param.b64 	[param1], %rd18;
	.param .b32 retval0;
	call.uni (retval0), 
	vprintf, 
	(
	param0, 
	param1
	);
	ld.param.b32 	%r65, [retval0];
	} // callseq 15
	ld.global.u32 	%r67, [%rd41+28];
	st.local.u32 	[%rd2], %r67;
	{ // callseq 16, 0
	.param .b64 param0;
	st.param.b64 	[param0], %rd17;
	.param .b64 param1;
	st.param.b64 	[param1], %rd18;
	.param .b32 retval0;
	call.uni (retval0), 
	vprintf, 
	(
	param0, 
	param1
	);
	ld.param.b32 	%r68, [retval0];
	} // callseq 16
	add.s32 	%r118, %r118, 16;
	add.s64 	%rd41, %rd41, 64;
	setp.ne.s32 	%p3, %r118, 0;
	mov.u32 	%r120, %r5;
	@%p3 bra 	$L__BB0_4;
$L__BB0_5:
	setp.eq.s32 	%p4, %r1, 0;
	@%p4 bra 	$L__BB0_15;
	add.s64 	%rd7, %rd1, %rd3;
	setp.lt.u32 	%p5, %r2, 7;
	@%p5 bra 	$L__BB0_8;
	mul.wide.u32 	%rd19, %r120, 4;
	add.s64 	%rd20, %rd7, %rd19;
	ld.global.u32 	%r70, [%rd20];
	st.local.u32 	[%rd2], %r70;
	mov.u64 	%rd21, $str$1;
	cvta.global.u64 	%rd22, %rd21;
	add.u64 	%rd23, %SP, 0;
	{ // callseq 17, 0
	.param .b64 param0;
	st.param.b64 	[param0], %rd22;
	.param .b64 param1;
	st.param.b64 	[param1], %rd23;
	.param .b32 retval0;
	call.uni (retval0), 
	vprintf, 
	(
	param0, 
	param1
	);
	ld.param.b32 	%r71, [retval0];
	} // callseq 17
	ld.global.u32 	%r73, [%rd20+4];
	st.local.u32 	[%rd2], %r73;
	{ // callseq 18, 0
	.param .b64 param0;
	st.param.b64 	[param0], %rd22;
	.param .b64 param1;
	st.param.b64 	[param1], %rd23;
	.param .b32 retval0;
	call.uni (retval0), 
	vprintf, 
	(
	param0, 
	param1
	);
	ld.param.b32 	%r74, [retval0];
	} // callseq 18
	ld.global.u32 	%r76, [%rd20+8];
	st.local.u32 	[%rd2], %r76;
	{ // callseq 19, 0
	.param .b64 param0;
	st.param.b64 	[param0], %rd22;
	.param .b64 param1;
	st.param.b64 	[param1], %rd23;
	.param .b32 retval0;
	call.uni (retval0), 
	vprintf, 
	(
	param0, 
	param1
	);
	ld.param.b32 	%r77, [retval0];
	} // callseq 19
	ld.global.u32 	%r79, [%rd20+12];
	st.local.u32 	[%rd2], %r79;
	{ // callseq 20, 0
	.param .b64 param0;
	st.param.b64 	[param0], %rd22;
	.param .b64 param1;
	st.param.b64 	[param1], %rd23;
	.param .b32 retval0;
	call.uni (retval0), 
	vprintf, 
	(
	param0, 
	param1
	);
	ld.param.b32 	%r80, [retval0];
	} // callseq 20
	ld.global.u32 	%r82, [%rd20+16];
	st.local.u32 	[%rd2], %r82;
	{ // callseq 21, 0
	.param .b64 param0;
	st.param.b64 	[param0], %rd22;
	.param .b64 param1;
	st.param.b64 	[param1], %rd23;
	.param .b32 retval0;
	call.uni (retval0), 
	vprintf, 
	(
	param0, 
	param1
	);
	ld.param.b32 	%r83, [retval0];
	} // callseq 21
	ld.global.u32 	%r85, [%rd20+20];
	st.local.u32 	[%rd2], %r85;
	{ // callseq 22, 0
	.param .b64 param0;
	st.param.b64 	[param0], %rd22;
	.param .b64 param1;
	st.param.b64 	[param1], %rd23;
	.param .b32 retval0;
	call.uni (retval0), 
	vprintf, 
	(
	param0, 
	param1
	);
	ld.param.b32 	%r86, [retval0];
	} // callseq 22
	ld.global.u32 	%r88, [%rd20+24];
	st.local.u32 	[%rd2], %r88;
	{ // callseq 23, 0
	.param .b64 param0;
	st.param.b64 	[param0], %rd22;
	.param .b64 param1;
	st.param.b64 	[param1], %rd23;
	.param .b32 retval0;
	call.uni (retval0), 
	vprintf, 
	(
	param0, 
	param1
	);
	ld.param.b32 	%r89, [retval0];
	} // callseq 23
	ld.global.u32 	%r91, [%rd20+28];
	st.local.u32 	[%rd2], %r91;
	{ // callseq 24, 0
	.param .b64 param0;
	st.param.b64 	[param0], %rd22;
	.param .b64 param1;
	st.param.b64 	[param1], %rd23;
	.param .b32 retval0;
	call.uni (retval0), 
	vprintf, 
	(
	param0, 
	param1
	);
	ld.param.b32 	%r92, [retval0];
	} // callseq 24
	add.s32 	%r120, %r120, 8;
$L__BB0_8:
	setp.eq.s32 	%p6, %r3, 0;
	@%p6 bra 	$L__BB0_15;
	setp.lt.u32 	%p7, %r4, 3;
	@%p7 bra 	$L__BB0_11;
	mul.wide.u32 	%rd24, %r120, 4;
	add.s64 	%rd25, %rd7, %rd24;
	ld.global.u32 	%r94, [%rd25];
	st.local.u32 	[%rd2], %r94;
	mov.u64 	%rd26, $str$1;
	cvta.global.u64 	%rd27, %rd26;
	add.u64 	%rd28, %SP, 0;
	{ // callseq 25, 0
	.param .b64 param0;
	st.param.b64 	[param0], %rd27;
	.param .b64 param1;
	st.param.b64 	[param1], %rd28;
	.param .b32 retval0;
	call.uni (retval0), 
	vprintf, 
	(
	param0, 
	param1
	);
	ld.param.b32 	%r95, [retval0];
	} // callseq 25
	ld.global.u32 	%r97, [%rd25+4];
	st.local.u32 	[%rd2], %r97;
	{ // callseq 26, 0
	.param .b64 param0;
	st.param.b64 	[param0], %rd27;
	.param .b64 param1;
	st.param.b64 	[param1], %rd28;
	.param .b32 retval0;
	call.uni (retval0), 
	vprintf, 
	(
	param0, 
	param1
	);
	ld.param.b32 	%r98, [retval0];
	} // callseq 26
	ld.global.u32 	%r100, [%rd25+8];
	st.local.u32 	[%rd2], %r100;
	{ // callseq 27, 0
	.param .b64 param0;
	st.param.b64 	[param0], %rd27;
	.param .b64 param1;
	st.param.b64 	[param1], %rd28;
	.param .b32 retval0;
	call.uni (retval0), 
	vprintf, 
	(
	param0, 
	param1
	);
	ld.param.b32 	%r101, [retval0];
	} // callseq 27
	ld.global.u32 	%r103, [%rd25+12];
	st.local.u32 	[%rd2], %r103;
	{ // callseq 28, 0
	.param .b64 param0;
	st.param.b64 	[param0], %rd27;
	.param .b64 param1;
	st.param.b64 	[param1], %rd28;
	.param .b32 retval0;
	call.uni (retval0), 
	vprintf, 
	(
	param0, 
	param1
	);
	ld.param.b32 	%r104, [retval0];
	} // callseq 28
	add.s32 	%r120, %r120, 4;
$L__BB0_11:
	setp.eq.s32 	%p8, %r6, 0;
	@%p8 bra 	$L__BB0_15;
	setp.eq.s32 	%p9, %r6, 1;
	mul.wide.u32 	%rd29, %r120, 4;
	add.s64 	%rd8, %rd7, %rd29;
	ld.global.u32 	%r106, [%rd8];
	st.local.u32 	[%rd2], %r106;
	cvta.global.u64 	%rd31, %rd30;
	{ // callseq 29, 0
	.param .b64 param0;
	st.param.b64 	[param0], %rd31;
	.param .b64 param1;
	st.param.b64 	[param1], %rd11;
	.param .b32 retval0;
	call.uni (retval0), 
	vprintf, 
	(
	param0, 
	param1
	);
	ld.param.b32 	%r107, [retval0];
	} // callseq 29
	@%p9 bra 	$L__BB0_15;
	setp.eq.s32 	%p10, %r6, 2;
	ld.global.u32 	%r109, [%rd8+4];
	st.local.u32 	[%rd2], %r109;
	mov.u64 	%rd33, $str$1;
	cvta.global.u64 	%rd34, %rd33;
	add.u64 	%rd35, %SP, 0;
	{ // callseq 30, 0
	.param .b64 param0;
	st.param.b64 	[param0], %rd34;
	.param .b64 param1;
	st.param.b64 	[param1], %rd35;
	.param .b32 retval0;
	call.uni (retval0), 
	vprintf, 
	(
	param0, 
	param1
	);
	ld.param.b32 	%r110, [retval0];
	} // callseq 30
	@%p10 bra 	$L__BB0_15;
	ld.global.u32 	%r112, [%rd8+8];
	st.local.u32 	[%rd2], %r112;
	cvta.global.u64 	%rd37, %rd33;
	{ // callseq 31, 0
	.param .b64 param0;
	st.param.b64 	[param0], %rd37;
	.param .b64 param1;
	st.param.b64 	[param1], %rd35;
	.param .b32 retval0;
	call.uni (retval0), 
	vprintf, 
	(
	param0, 
	param1
	);
	ld.param.b32 	%r113, [retval0];
	} // callseq 31
$L__BB0_15:
	cvta.global.u64 	%rd40, %rd39;
	{ // callseq 32, 0
	.param .b64 param0;
	st.param.b64 	[param0], %rd40;
	.param .b64 param1;
	st.param.b64 	[param1], 0;
	.param .b32 retval0;
	call.uni (retval0), 
	vprintf, 
	(
	param0, 
	param1
	);
	ld.param.b32 	%r115, [retval0];
	} // callseq 32
	add.s32 	%r117, %r117, 1;
	setp.ne.s32 	%p11, %r117, %r17;
	@%p11 bra 	$L__BB0_2;
$L__BB0_16:
	ret;

}
	// .globl	_Z3caliiiiiiPim
.visible .entry _Z3caliiiiiiPim(
	.param .u32 _Z3caliiiiiiPim_param_0,
	.param .u32 _Z3caliiiiiiPim_param_1,
	.param .u32 _Z3caliiiiiiPim_param_2,
	.param .u32 _Z3caliiiiiiPim_param_3,
	.param .u32 _Z3caliiiiiiPim_param_4,
	.param .u32 _Z3caliiiiiiPim_param_5,
	.param .u64 .ptr .align 1 _Z3caliiiiiiPim_param_6,
	.param .u64 _Z3caliiiiiiPim_param_7
)
{
	.reg .pred 	%p<41>;
	.reg .b32 	%r<112>;
	.reg .b64 	%rd<14>;
	// demoted variable
	.shared .align 4 .b8 _ZZ3caliiiiiiPimE4dist[4096];
	// demoted variable
	.shared .align 4 .b8 _ZZ3caliiiiiiPimE8rowBlock[4096];
	// demoted variable
	.shared .align 4 .b8 _ZZ3caliiiiiiPimE8colBlock[4096];
	ld.param.u32 	%r40, [_Z3caliiiiiiPim_param_0];
	ld.param.u32 	%r41, [_Z3caliiiiiiPim_param_1];
	ld.param.u32 	%r42, [_Z3caliiiiiiPim_param_2];
	ld.param.u32 	%r43, [_Z3caliiiiiiPim_param_5];
	ld.param.u64 	%rd5, [_Z3caliiiiiiPim_param_6];
	ld.param.u64 	%rd4, [_Z3caliiiiiiPim_param_7];
	cvta.to.global.u64 	%rd1, %rd5;
	mov.u32 	%r44, %ctaid.x;
	mov.u32 	%r45, %ntid.x;
	mov.u32 	%r1, %tid.x;
	mad.lo.s32 	%r46, %r44, %r45, %r1;
	mov.u32 	%r47, %ctaid.y;
	mov.u32 	%r48, %ntid.y;
	mov.u32 	%r2, %tid.y;
	mad.lo.s32 	%r49, %r47, %r48, %r2;
	shl.b32 	%r50, %r41, 5;
	add.s32 	%r3, %r46, %r50;
	shl.b32 	%r51, %r42, 5;
	add.s32 	%r52, %r49, %r51;
	max.s32 	%r53, %r3, %r52;
	setp.lt.s32 	%p1, %r53, %r43;
	setp.ge.s32 	%p4, %r53, %r43;
	shl.b32 	%r5, %r40, 5;
	add.s32 	%r6, %r5, 32;
	cvt.s64.s32 	%rd6, %r52;
	mad.lo.s64 	%rd2, %rd4, %rd6, %rd1;
	mul.wide.s32 	%rd7, %r3, 4;
	add.s64 	%rd3, %rd2, %rd7;
	shl.b32 	%r54, %r2, 7;
	mov.u32 	%r55, _ZZ3caliiiiiiPimE4dist;
	add.s32 	%r56, %r55, %r54;
	shl.b32 	%r57, %r1, 2;
	add.s32 	%r7, %r56, %r57;
	@%p4 bra 	$L__BB1_2;
	ld.global.u32 	%r58, [%rd3];
	st.shared.u32 	[%r7], %r58;
$L__BB1_2:
	setp.ge.s32 	%p5, %r52, %r43;
	add.s32 	%r8, %r5, %r1;
	min.s32 	%r59, %r6, %r43;
	setp.le.s32 	%p6, %r59, %r8;
	mov.u32 	%r61, _ZZ3caliiiiiiPimE8rowBlock;
	add.s32 	%r62, %r61, %r54;
	add.s32 	%r9, %r62, %r57;
	or.pred  	%p7, %p6, %p5;
	@%p7 bra 	$L__BB1_4;
	mul.wide.s32 	%rd8, %r8, 4;
	add.s64 	%rd9, %rd2, %rd8;
	ld.global.u32 	%r64, [%rd9];
	st.shared.u32 	[%r9], %r64;
$L__BB1_4:
	setp.ge.s32 	%p8, %r3, %r43;
	add.s32 	%r10, %r5, %r2;
	setp.le.s32 	%p9, %r59, %r10;
	mov.u32 	%r67, _ZZ3caliiiiiiPimE8colBlock;
	add.s32 	%r68, %r67, %r54;
	add.s32 	%r11, %r68, %r57;
	or.pred  	%p10, %p8, %p9;
	@%p10 bra 	$L__BB1_6;
	cvt.s64.s32 	%rd10, %r10;
	mad.lo.s64 	%rd11, %rd4, %rd10, %rd1;
	add.s64 	%rd13, %rd11, %rd7;
	ld.global.u32 	%r70, [%rd13];
	st.shared.u32 	[%r11], %r70;
$L__BB1_6:
	bar.sync 	0;
	setp.ge.s32 	%p11, %r5, %r43;
	@%p11 bra 	$L__BB1_43;
	setp.ge.s32 	%p12, %r3, %r5;
	setp.lt.s32 	%p13, %r3, %r6;
	and.pred  	%p2, %p12, %p13;
	setp.ge.s32 	%p14, %r52, %r5;
	setp.lt.s32 	%p15, %r52, %r6;
	and.pred  	%p3, %p14, %p15;
	not.b32 	%r72, %r5;
	add.s32 	%r73, %r43, %r72;
	min.u32 	%r74, %r73, 31;
	add.s32 	%r12, %r74, 1;
	and.b32  	%r13, %r12, 3;
	setp.lt.u32 	%p16, %r73, 3;
	mov.b32 	%r108, 0;
	@%p16 bra 	$L__BB1_34;
	and.b32  	%r108, %r12, 60;
	neg.s32 	%r107, %r108;
	add.s32 	%r77, %r54, %r61;
	add.s32 	%r106, %r77, 8;
	add.s32 	%r80, %r57, %r67;
	add.s32 	%r105, %r80, 256;
	not.pred 	%p17, %p1;
	not.pred 	%p19, %p2;
$L__BB1_9:
	@%p17 bra 	$L__BB1_15;
	ld.shared.u32 	%r81, [%r106+-8];
	ld.shared.u32 	%r82, [%r105+-256];
	add.s32 	%r21, %r82, %r81;
	ld.shared.u32 	%r83, [%r7];
	setp.ge.s32 	%p18, %r21, %r83;
	@%p18 bra 	$L__BB1_15;
	st.shared.u32 	[%r7], %r21;
	@%p19 bra 	$L__BB1_13;
	st.shared.u32 	[%r9], %r21;
$L__BB1_13:
	not.pred 	%p20, %p3;
	@%p20 bra 	$L__BB1_15;
	st.shared.u32 	[%r11], %r21;
$L__BB1_15:
	bar.sync 	0;
	@%p17 bra 	$L__BB1_21;
	ld.shared.u32 	%r84, [%r106+-4];
	ld.shared.u32 	%r85, [%r105+-128];
	add.s32 	%r22, %r85, %r84;
	ld.shared.u32 	%r86, [%r7];
	setp.ge.s32 	%p22, %r22, %r86;
	@%p22 bra 	$L__BB1_21;
	st.shared.u32 	[%r7], %r22;
	@%p19 bra 	$L__BB1_19;
	st.shared.u32 	[%r9], %r22;
$L__BB1_19:
	not.pred 	%p24, %p3;
	@%p24 bra 	$L__BB1_21;
	st.shared.u32 	[%r11], %r22;
$L__BB1_21:
	bar.sync 	0;
	@%p17 bra 	$L__BB1_27;
	ld.shared.u32 	%r87, [%r106];
	ld.shared.u32 	%r88, [%r105];
	add.s32 	%r23, %r88, %r87;
	ld.shared.u32 	%r89, [%r7];
	setp.ge.s32 	%p26, %r23, %r89;
	@%p26 bra 	$L__BB1_27;
	st.shared.u32 	[%r7], %r23;
	@%p19 bra 	$L__BB1_25;
	st.shared.u32 	[%r9], %r23;
$L__BB1_25:
	not.pred 	%p28, %p3;
	@%p28 bra 	$L__BB1_27;
	st.shared.u32 	[%r11], %r23;
$L__BB1_27:
	bar.sync 	0;
	@%p17 bra 	$L__BB1_33;
	ld.shared.u32 	%r90, [%r106+4];
	ld.shared.u32 	%r91, [%r105+128];
	add.s32 	%r24, %r91, %r90;
	ld.shared.u32 	%r92, [%r7];
	setp.ge.s32 	%p30, %r24, %r92;
	@%p30 bra 	$L__BB1_33;
	st.shared.u32 	[%r7], %r24;
	@%p19 bra 	$L__BB1_31;
	st.shared.u32 	[%r9], %r24;
$L__BB1_31:
	not.pred 	%p32, %p3;
	@%p32 bra 	$L__BB1_33;
	st.shared.u32 	[%r11], %r24;
$L__BB1_33:
	bar.sync 	0;
	add.s32 	%r107, %r107, 4;
	add.s32 	%r106, %r106, 16;
	add.s32 	%r105, %r105, 512;
	setp.ne.s32 	%p33, %r107, 0;
	@%p33 bra 	$L__BB1_9;
$L__BB1_34:
	setp.eq.s32 	%p34, %r13, 0;
	@%p34 bra 	$L__BB1_43;
	shl.b32 	%r93, %r108, 7;
	add.s32 	%r95, %r93, %r57;
	add.s32 	%r111, %r67, %r95;
	shl.b32 	%r98, %r108, 2;
	add.s32 	%r99, %r54, %r98;
	add.s32 	%r110, %r61, %r99;
	neg.s32 	%r109, %r13;
	not.pred 	%p35, %p1;
	not.pred 	%p37, %p2;
	not.pred 	%p38, %p3;
$L__BB1_36:
	.pragma "nounroll";
	@%p35 bra 	$L__BB1_42;
	ld.shared.u32 	%r101, [%r110];
	ld.shared.u32 	%r102, [%r111];
	add.s32 	%r35, %r102, %r101;
	ld.shared.u32 	%r103, [%r7];
	setp.ge.s32 	%p36, %r35, %r103;
	@%p36 bra 	$L__BB1_42;
	st.shared.u32 	[%r7], %r35;
	@%p37 bra 	$L__BB1_40;
	st.shared.u32 	[%r9], %r35;
$L__BB1_40:
	@%p38 bra 	$L__BB1_42;
	st.shared.u32 	[%r11], %r35;
$L__BB1_42:
	bar.sync 	0;
	add.s32 	%r111, %r111, 128;
	add.s32 	%r110, %r110, 4;
	add.s32 	%r109, %r109, 1;
	setp.ne.s32 	%p39, %r109, 0;
	@%p39 bra 	$L__BB1_36;
$L__BB1_43:
	not.pred 	%p40, %p1;
	@%p40 bra 	$L__BB1_45;
	ld.shared.u32 	%r104, [%r7];
	st.global.u32 	[%rd3], %r104;
$L__BB1_45:
	ret;

}


// ===== COMPILED SASS (sm_100) =====

	.target	sm_100

	.elftype	@"ET_EXEC"


//--------------------- .note.nv.tkinfo           --------------------------
	.section	.note.nv.tkinfo,"",@"SHT_NOTE"
	.sectionflags	@"SHF_NOTE_NV_TKINFO"
	.tkinfo
        /*0018*/ 	.word	0x00000002
        /*0030*/ 	.string	""
        /*0030*/ 	.string	"ptxas"
        /*0030*/ 	.string	"Cuda compilation tools, release 13.0, V13.0.88"
        /*0030*/ 	.string	"Build cuda_13.0.r13.0/compiler.36424714_0"
        /*0030*/ 	.string	"-arch sm_100 -m 64 "



//--------------------- .note.nv.cuinfo           --------------------------
	.section	.note.nv.cuinfo,"",@"SHT_NOTE"
	.sectionflags	@"SHF_NOTE_NV_CUINFO"
        /*0018*/ 	.short	0x0002
        /*001a*/ 	.short	0x0064
        /*001c*/ 	.short	0x0082
	.zero		2


//--------------------- .nv.info                  --------------------------
	.section	.nv.info,"",@"SHT_CUDA_INFO"
	.align	4


	//----- nvinfo : EIATTR_REGCOUNT
	.align		4
        /*0000*/ 	.byte	0x04, 0x2f
        /*0002*/ 	.short	(.L_4 - .L_3)
	.align		4
.L_3:
        /*0004*/ 	.word	index@(_Z4testPimi)
        /*0008*/ 	.word	0x00000022


	//----- nvinfo : EIATTR_FRAME_SIZE
	.align		4
.L_4:
        /*000c*/ 	.byte	0x04, 0x11
        /*000e*/ 	.short	(.L_6 - .L_5)
	.align		4
.L_5:
        /*0010*/ 	.word	index@(_Z4testPimi)
        /*0014*/ 	.word	0x00000008


	//----- nvinfo : EIATTR_REGCOUNT
	.align		4
.L_6:
        /*0018*/ 	.byte	0x04, 0x2f
        /*001a*/ 	.short	(.L_8 - .L_7)
	.align		4
.L_7:
        /*001c*/ 	.word	index@(_Z3caliiiiiiPim)
        /*0020*/ 	.word	0x00000018


	//----- nvinfo : EIATTR_FRAME_SIZE
	.align		4
.L_8:
        /*0024*/ 	.byte	0x04, 0x11
        /*0026*/ 	.short	(.L_10 - .L_9)
	.align		4
.L_9:
        /*0028*/ 	.word	index@(_Z3caliiiiiiPim)
        /*002c*/ 	.word	0x00000000


	//----- nvinfo : EIATTR_MIN_STACK_SIZE
	.align		4
.L_10:
        /*0030*/ 	.byte	0x04, 0x12
        /*0032*/ 	.short	(.L_12 - .L_11)
	.align		4
.L_11:
        /*0034*/ 	.word	index@(_Z3caliiiiiiPim)
        /*0038*/ 	.word	0x00000000


	//----- nvinfo : EIATTR_MIN_STACK_SIZE
	.align		4
.L_12:
        /*003c*/ 	.byte	0x04, 0x12
        /*003e*/ 	.short	(.L_14 - .L_13)
	.align		4
.L_13:
        /*0040*/ 	.word	index@(_Z4testPimi)
        /*0044*/ 	.word	0x00000008
.L_14:


//--------------------- .nv.compat                --------------------------
	.section	.nv.compat,"",@"SHT_CUDA_COMPAT_INFO"
	.align	4
        /*0000*/ 	.byte	0x02, 0x09, 0x00, 0x00, 0x02, 0x02, 0x01, 0x00, 0x02, 0x05, 0x05, 0x00, 0x03, 0x07, 0x01, 0x01
        /*0010*/ 	.byte	0x02, 0x03, 0x00, 0x00, 0x02, 0x06, 0x01, 0x00, 0x04, 0x0b, 0x08, 0x00, 0x09, 0x00, 0x00, 0x00
        /*0020*/ 	.byte	0x00, 0x00, 0x00, 0x00


//--------------------- .nv.info._Z3caliiiiiiPim  --------------------------
	.section	.nv.info._Z3caliiiiiiPim,"",@"SHT_CUDA_INFO"
	.sectionflags	@""
	.align	4


	//----- nvinfo : EIATTR_CUDA_API_VERSION
	.align		4
        /*0000*/ 	.byte	0x04, 0x37
        /*0002*/ 	.short	(.L_16 - .L_15)
.L_15:
        /*0004*/ 	.word	0x00000082


	//----- nvinfo : EIATTR_KPARAM_INFO
	.align		4
.L_16:
        /*0008*/ 	.byte	0x04, 0x17
        /*000a*/ 	.short	(.L_18 - .L_17)
.L_17:
        /*000c*/ 	.word	0x00000000
        /*0010*/ 	.short	0x0007
        /*0012*/ 	.short	0x0020
        /*0014*/ 	.byte	0x00, 0xf0, 0x21, 0x00


	//----- nvinfo : EIATTR_KPARAM_INFO
	.align		4
.L_18:
        /*0018*/ 	.byte	0x04, 0x17
        /*001a*/ 	.short	(.L_20 - .L_19)
.L_19:
        /*001c*/ 	.word	0x00000000
        /*0020*/ 	.short	0x0006
        /*0022*/ 	.short	0x0018
        /*0024*/ 	.byte	0x00, 0xf5, 0x21, 0x00


	//----- nvinfo : EIATTR_KPARAM_INFO
	.align		4
.L_20:
        /*0028*/ 	.byte	0x04, 0x17
        /*002a*/ 	.short	(.L_22 - .L_21)
.L_21:
        /*002c*/ 	.word	0x00000000
        /*0030*/ 	.short	0x0005
        /*0032*/ 	.short	0x0014
        /*0034*/ 	.byte	0x00, 0xf0, 0x11, 0x00


	//----- nvinfo : EIATTR_KPARAM_INFO
	.align		4
.L_22:
        /*0038*/ 	.byte	0x04, 0x17
        /*003a*/ 	.short	(.L_24 - .L_23)
.L_23:
        /*003c*/ 	.word	0x00000000
        /*0040*/ 	.short	0x0004
        /*0042*/ 	.short	0x0010
        /*0044*/ 	.byte	0x00, 0xf0, 0x11, 0x00


	//----- nvinfo : EIATTR_KPARAM_INFO
	.align		4
.L_24:
        /*0048*/ 	.byte	0x04, 0x17
        /*004a*/ 	.short	(.L_26 - .L_25)
.L_25:
        /*004c*/ 	.word	0x00000000
        /*0050*/ 	.short	0x0003
        /*0052*/ 	.short	0x000c
        /*0054*/ 	.byte	0x00, 0xf0, 0x11, 0x00


	//----- nvinfo : EIATTR_KPARAM_INFO
	.align		4
.L_26:
        /*0058*/ 	.byte	0x04, 0x17
        /*005a*/ 	.short	(.L_28 - .L_27)
.L_27:
        /*005c*/ 	.word	0x00000000
        /*0060*/ 	.short	0x0002
        /*0062*/ 	.short	0x0008
        /*0064*/ 	.byte	0x00, 0xf0, 0x11, 0x00


	//----- nvinfo : EIATTR_KPARAM_INFO
	.align		4
.L_28:
        /*0068*/ 	.byte	0x04, 0x17
        /*006a*/ 	.short	(.L_30 - .L_29)
.L_29:
        /*006c*/ 	.word	0x00000000
        /*0070*/ 	.short	0x0001
        /*0072*/ 	.short	0x0004
        /*0074*/ 	.byte	0x00, 0xf0, 0x11, 0x00


	//----- nvinfo : EIATTR_KPARAM_INFO
	.align		4
.L_30:
        /*0078*/ 	.byte	0x04, 0x17
        /*007a*/ 	.short	(.L_32 - .L_31)
.L_31:
        /*007c*/ 	.word	0x00000000
        /*0080*/ 	.short	0x0000
        /*0082*/ 	.short	0x0000
        /*0084*/ 	.byte	0x00, 0xf0, 0x11, 0x00


	//----- nvinfo : EIATTR_SPARSE_MMA_MASK
	.align		4
.L_32:
        /*0088*/ 	.byte	0x03, 0x50
        /*008a*/ 	.short	0x0000


	//----- nvinfo : EIATTR_MAXREG_COUNT
	.align		4
        /*008c*/ 	.byte	0x03, 0x1b
        /*008e*/ 	.short	0x00ff


	//----- nvinfo : EIATTR_NUM_BARRIERS
	.align		4
        /*0090*/ 	.byte	0x02, 0x4c
        /*0092*/ 	.byte	0x01
	.zero		1


	//----- nvinfo : EIATTR_MERCURY_ISA_VERSION
	.align		4
        /*0094*/ 	.byte	0x03, 0x5f
        /*0096*/ 	.short	0x0101


	//----- nvinfo : EIATTR_VRC_CTA_INIT_COUNT
	.align		4
        /*0098*/ 	.byte	0x02, 0x4a
	.zero		1
	.zero		1


	//----- nvinfo : EIATTR_EXIT_INSTR_OFFSETS
	.align		4
        /*009c*/ 	.byte	0x04, 0x1c
        /*009e*/ 	.short	(.L_34 - .L_33)


	//   ....[0]....
.L_33:
        /*00a0*/ 	.word	0x00000a10


	//   ....[1]....
        /*00a4*/ 	.word	0x00000a40


	//----- nvinfo : EIATTR_CRS_STACK_SIZE
	.align		4
.L_34:
        /*00a8*/ 	.byte	0x04, 0x1e
        /*00aa*/ 	.short	(.L_36 - .L_35)
.L_35:
        /*00ac*/ 	.word	0x00000000


	//----- nvinfo : EIATTR_CBANK_PARAM_SIZE
	.align		4
.L_36:
        /*00b0*/ 	.byte	0x03, 0x19
        /*00b2*/ 	.short	0x0028


	//----- nvinfo : EIATTR_PARAM_CBANK
	.align		4
        /*00b4*/ 	.byte	0x04, 0x0a
        /*00b6*/ 	.short	(.L_38 - .L_37)
	.align		4
.L_37:
        /*00b8*/ 	.word	index@(.nv.constant0._Z3caliiiiiiPim)
        /*00bc*/ 	.short	0x0380
        /*00be*/ 	.short	0x0028


	//----- nvinfo : EIATTR_SW_WAR
	.align		4
.L_38:
        /*00c0*/ 	.byte	0x04, 0x36
        /*00c2*/ 	.short	(.L_40 - .L_39)
.L_39:
        /*00c4*/ 	.word	0x00000008
.L_40:


//--------------------- .nv.info._Z4testPimi      --------------------------
	.section	.nv.info._Z4testPimi,"",@"SHT_CUDA_INFO"
	.sectionflags	@""
	.align	4


	//----- nvinfo : EIATTR_CUDA_API_VERSION
	.align		4
        /*0000*/ 	.byte	0x04, 0x37
        /*0002*/ 	.short	(.L_42 - .L_41)
.L_41:
        /*0004*/ 	.word	0x00000082


	//----- nvinfo : EIATTR_KPARAM_INFO
	.align		4
.L_42:
        /*0008*/ 	.byte	0x04, 0x17
        /*000a*/ 	.short	(.L_44 - .L_43)
.L_43:
        /*000c*/ 	.word	0x00000000
        /*0010*/ 	.short	0x0002
        /*0012*/ 	.short	0x0010
        /*0014*/ 	.byte	0x00, 0xf0, 0x11, 0x00


	//----- nvinfo : EIATTR_KPARAM_INFO
	.align		4
.L_44:
        /*0018*/ 	.byte	0x04, 0x17
        /*001a*/ 	.short	(.L_46 - .L_45)
.L_45:
        /*001c*/ 	.word	0x00000000
        /*0020*/ 	.short	0x0001
        /*0022*/ 	.short	0x0008
        /*0024*/ 	.byte	0x00, 0xf0, 0x21, 0x00


	//----- nvinfo : EIATTR_KPARAM_INFO
	.align		4
.L_46:
        /*0028*/ 	.byte	0x04, 0x17
        /*002a*/ 	.short	(.L_48 - .L_47)
.L_47:
        /*002c*/ 	.word	0x00000000
        /*0030*/ 	.short	0x0000
        /*0032*/ 	.short	0x0000
        /*0034*/ 	.byte	0x00, 0xf5, 0x21, 0x00


	//----- nvinfo : EIATTR_SPARSE_MMA_MASK
	.align		4
.L_48:
        /*0038*/ 	.byte	0x03, 0x50
        /*003a*/ 	.short	0x0000


	//----- nvinfo : EIATTR_MAXREG_COUNT
	.align		4
        /*003c*/ 	.byte	0x03, 0x1b
        /*003e*/ 	.short	0x00ff


	//----- nvinfo : EIATTR_EXTERNS
	.align		4
        /*0040*/ 	.byte	0x04, 0x0f
        /*0042*/ 	.short	(.L_50 - .L_49)


	//   ....[0]....
	.align		4
.L_49:
        /*0044*/ 	.word	index@(vprintf)


	//----- nvinfo : EIATTR_MERCURY_ISA_VERSION
	.align		4
.L_50:
        /*0048*/ 	.byte	0x03, 0x5f
        /*004a*/ 	.short	0x0101


	//----- nvinfo : EIATTR_VRC_CTA_INIT_COUNT
	.align		4
        /*004c*/ 	.byte	0x02, 0x4a
	.zero		1
	.zero		1


	//----- nvinfo : EIATTR_SYSCALL_OFFSETS
	.align		4
        /*0050*/ 	.byte	0x04, 0x46
        /*0052*/ 	.short	(.L_52 - .L_51)


	//   ....[0]....
.L_51:
        /*0054*/ 	.word	0x000000d0


	//   ....[1]....
        /*0058*/ 	.word	0x00000350


	//   ....[2]....
        /*005c*/ 	.word	0x00000420


	//   ....[3]....
        /*0060*/ 	.word	0x000004e0


	//   ....[4]....
        /*0064*/ 	.word	0x000005a0


	//   ....[5]....
        /*0068*/ 	.word	0x00000660


	//   ....[6]....
        /*006c*/ 	.word	0x00000720


	//   ....[7]....
        /*0070*/ 	.word	0x000007e0


	//   ....[8]....
        /*0074*/ 	.word	0x000008a0


	//   ....[9]....
        /*0078*/ 	.word	0x00000960


	//   ....[10]....
        /*007c*/ 	.word	0x00000a20


	//   ....[11]....
        /*0080*/ 	.word	0x00000ae0


	//   ....[12]....
        /*0084*/ 	.word	0x00000ba0


	//   ....[13]....
        /*0088*/ 	.word	0x00000c60


	//   ....[14]....
        /*008c*/ 	.word	0x00000d20


	//   ....[15]....
        /*0090*/ 	.word	0x00000de0


	//   ....[16]....
        /*0094*/ 	.word	0x00000ea0


	//   ....[17]....
        /*0098*/ 	.word	0x000010c0


	//   ....[18]....
        /*009c*/ 	.word	0x00001190


	//   ....[19]....
        /*00a0*/ 	.word	0x00001250


	//   ....[20]....
        /*00a4*/ 	.word	0x00001310


	//   ....[21]....
        /*00a8*/ 	.word	0x000013d0


	//   ....[22]....
        /*00ac*/ 	.word	0x00001490


	//   ....[23]....
        /*00b0*/ 	.word	0x00001550


	//   ....[24]....
        /*00b4*/ 	.word	0x00001610


	//   ....[25]....
        /*00b8*/ 	.word	0x00001760


	//   ....[26]....
        /*00bc*/ 	.word	0x00001830


	//   ....[27]....
        /*00c0*/ 	.word	0x000018f0


	//   ....[28]....
        /*00c4*/ 	.word	0x000019b0


	//   ....[29]....
        /*00c8*/ 	.word	0x00001af0


	//   ....[30]....
        /*00cc*/ 	.word	0x00001c00


	//   ....[31]....
        /*00d0*/ 	.word	0x00001ce0


	//   ....[32]....
        /*00d4*/ 	.word	0x00001d60


	//----- nvinfo : EIATTR_EXIT_INSTR_OFFSETS
	.align		4
.L_52:
        /*00d8*/ 	.byte	0x04, 0x1c
        /*00da*/ 	.short	(.L_54 - .L_53)


	//   ....[0]....
.L_53:
        /*00dc*/ 	.word	0x00000100


	//   ....[1]....
        /*00e0*/ 	.word	0x00001d90


	//----- nvinfo : EIATTR_CRS_STACK_SIZE
	.align		4
.L_54:
        /*00e4*/ 	.byte	0x04, 0x1e
        /*00e6*/ 	.short	(.L_56 - .L_55)
.L_55:
        /*00e8*/ 	.word	0x00000000


	//----- nvinfo : EIATTR_CBANK_PARAM_SIZE
	.align		4
.L_56:
        /*00ec*/ 	.byte	0x03, 0x19
        /*00ee*/ 	.short	0x0014


	//----- nvinfo : EIATTR_PARAM_CBANK
	.align		4
        /*00f0*/ 	.byte	0x04, 0x0a
        /*00f2*/ 	.short	(.L_58 - .L_57)
	.align		4
.L_57:
        /*00f4*/ 	.word	index@(.nv.constant0._Z4testPimi)
        /*00f8*/ 	.short	0x0380
        /*00fa*/ 	.short	0x0014


	//----- nvinfo : EIATTR_SW_WAR
	.align		4
.L_58:
        /*00fc*/ 	.byte	0x04, 0x36
        /*00fe*/ 	.short	(.L_60 - .L_59)
.L_59:
        /*0100*/ 	.word	0x00000008
.L_60:


//--------------------- .nv.callgraph             --------------------------
	.section	.nv.callgraph,"",@"SHT_CUDA_CALLGRAPH"
	.align	4
	.sectionentsize	8
	.align		4
        /*0000*/ 	.word	0x00000000
	.align		4
        /*0004*/ 	.word	0xffffffff
	.align		4
        /*0008*/ 	.word	index@(_Z4testPimi)
	.align		4
        /*000c*/ 	.word	index@(vprintf)
	.align		4
        /*0010*/ 	.word	0x00000000
	.align		4
        /*0014*/ 	.word	0xfffffffe
	.align		4
        /*0018*/ 	.word	0x00000000
	.align		4
        /*001c*/ 	.word	0xfffffffd
	.align		4
        /*0020*/ 	.word	0x00000000
	.align		4
        /*0024*/ 	.word	0xfffffffc


//--------------------- .nv.constant4             --------------------------
	.section	.nv.constant4,"a",@progbits
	.align	8
	.align		8
.nv.constant4:
        /*0000*/ 	.dword	$str
	.align		8
        /*0008*/ 	.dword	$str$1
	.align		8
        /*0010*/ 	.dword	$str$2
	.align		8
        /*0018*/ 	.dword	vprintf


//--------------------- .text._Z3caliiiiiiPim     --------------------------
	.section	.text._Z3caliiiiiiPim,"ax",@progbits
	.align	128
        .global         _Z3caliiiiiiPim
        .type           _Z3caliiiiiiPim,@function
        .size           _Z3caliiiiiiPim,(.L_x_55 - _Z3caliiiiiiPim)
        .other          _Z3caliiiiiiPim,@"STO_CUDA_ENTRY STV_DEFAULT"
_Z3caliiiiiiPim:
.text._Z3caliiiiiiPim:
[----:B------:R-:W-:Y:S01]  /*0000*/  LDC R1, c[0x0][0x37c] ;  /* 0x0000df00ff017b82 */ /* 0x000fe20000000800 */
[----:B------:R-:W0:Y:S07]  /*0010*/  S2R R9, SR_TID.X ;  /* 0x0000000000097919 */ /* 0x000e2e0000002100 */
[----:B------:R-:W1:Y:S01]  /*0020*/  LDC.64 R4, c[0x0][0x380] ;  /* 0x0000e000ff047b82 */ /* 0x000e620000000a00 */
[----:B------:R-:W2:Y:S01]  /*0030*/  LDCU UR6, c[0x0][0x394] ;  /* 0x00007280ff0677ac */ /* 0x000ea20008000800 */
[----:B------:R-:W3:Y:S01]  /*0040*/  S2R R11, SR_TID.Y ;  /* 0x00000000000b7919 */ /* 0x000ee20000002200 */
[----:B------:R-:W4:Y:S05]  /*0050*/  LDCU.64 UR8, c[0x0][0x3a0] ;  /* 0x00007400ff0877ac */ /* 0x000f2a0008000a00 */
[----:B------:R-:W5:Y:S08]  /*0060*/  S2UR UR4, SR_CTAID.X ;  /* 0x00000000000479c3 */ /* 0x000f700000002500 */
[----:B------:R-:W5:Y:S08]  /*0070*/  LDC R2, c[0x0][0x360] ;  /* 0x0000d800ff027b82 */ /* 0x000f700000000800 */
[----:B------:R-:W4:Y:S01]  /*0080*/  S2UR UR5, SR_CTAID.Y ;  /* 0x00000000000579c3 */ /* 0x000f220000002600 */
[----:B-1----:R-:W-:-:S04]  /*0090*/  IMAD.SHL.U32 R0, R4, 0x20, RZ ;  /* 0x0000002004007824 */ /* 0x002fc800078e00ff */
[C---:B------:R-:W-:Y:S02]  /*00a0*/  VIADD R4, R0.reuse, 0x20 ;  /* 0x0000002000047836 */ /* 0x040fe40000000000 */
[----:B0-----:R-:W-:Y:S01]  /*00b0*/  IMAD.IADD R17, R0, 0x1, R9 ;  /* 0x0000000100117824 */ /* 0x001fe200078e0209 */
[----:B------:R-:W4:Y:S02]  /*00c0*/  LDC R8, c[0x0][0x364] ;  /* 0x0000d900ff087b82 */ /* 0x000f240000000800 */
[----:B--2---:R-:W-:Y:S01]  /*00d0*/  VIMNMX R6, PT, PT, R4, UR6, PT ;  /* 0x0000000604067c48 */ /* 0x004fe2000bfe0100 */
[----:B---3--:R-:W-:-:S05]  /*00e0*/  IMAD.IADD R15, R0, 0x1, R11 ;  /* 0x00000001000f7824 */ /* 0x008fca00078e020b */
[----:B------:R-:W0:Y:S01]  /*00f0*/  LDC R10, c[0x0][0x388] ;  /* 0x0000e200ff0a7b82 */ /* 0x000e220000000800 */
[----:B-----5:R-:W-:Y:S01]  /*0100*/  IMAD R2, R2, UR4, R9 ;  /* 0x0000000402027c24 */ /* 0x020fe2000f8e0209 */
[----:B------:R-:W-:-:S03]  /*0110*/  ISETP.GT.AND P1, PT, R6, R15, PT ;  /* 0x0000000f0600720c */ /* 0x000fc60003f24270 */
[----:B------:R-:W-:-:S03]  /*0120*/  IMAD R5, R5, 0x20, R2 ;  /* 0x0000002005057824 */ /* 0x000fc600078e0202 */
[----:B------:R-:W1:Y:S02]  /*0130*/  LDC.64 R2, c[0x0][0x398] ;  /* 0x0000e600ff027b82 */ /* 0x000e640000000a00 */
[----:B------:R-:W-:Y:S01]  /*0140*/  ISETP.GE.OR P1, PT, R5, UR6, !P1 ;  /* 0x0000000605007c0c */ /* 0x000fe2000cf26670 */
[----:B----4-:R-:W-:Y:S01]  /*0150*/  IMAD R7, R8, UR5, R11 ;  /* 0x0000000508077c24 */ /* 0x010fe2000f8e020b */
[----:B------:R-:W2:Y:S03]  /*0160*/  LDCU.64 UR4, c[0x0][0x358] ;  /* 0x00006b00ff0477ac */ /* 0x000ea60008000a00 */
[----:B0-----:R-:W-:-:S08]  /*0170*/  IMAD R7, R10, 0x20, R7 ;  /* 0x000000200a077824 */ /* 0x001fd000078e0207 */
[----:B------:R-:W-:Y:S02]  /*0180*/  @!P1 SHF.R.S32.HI R10, RZ, 0x1f, R15 ;  /* 0x0000001fff0a9819 */ /* 0x000fe4000001140f */
[----:B------:R-:W-:-:S03]  /*0190*/  ISETP.GE.AND P0, PT, R7, UR6, PT ;  /* 0x0000000607007c0c */ /* 0x000fc6000bf06270 */
[----:B------:R-:W-:Y:S01]  /*01a0*/  @!P1 IMAD R10, R10, UR8, RZ ;  /* 0x000000080a0a9c24 */ /* 0x000fe2000f8e02ff */
[----:B------:R-:W-:Y:S01]  /*01b0*/  SHF.R.S32.HI R8, RZ, 0x1f, R7 ;  /* 0x0000001fff087819 */ /* 0x000fe20000011407 */
[----:B-1----:R-:W-:Y:S01]  /*01c0*/  IMAD.WIDE.U32 R12, R7, UR8, R2 ;  /* 0x00000008070c7c25 */ /* 0x002fe2000f8e0002 */
[----:B------:R-:W-:Y:S02]  /*01d0*/  ISETP.LE.OR P0, PT, R6, R17, P0 ;  /* 0x000000110600720c */ /* 0x000fe40000703670 */
[----:B------:R-:W-:Y:S01]  /*01e0*/  VIMNMX R18, PT, PT, R5, R7, !PT ;  /* 0x0000000705127248 */ /* 0x000fe20007fe0100 */
[----:B------:R-:W-:Y:S02]  /*01f0*/  IMAD R8, R8, UR8, RZ ;  /* 0x0000000808087c24 */ /* 0x000fe4000f8e02ff */
[----:B------:R-:W-:Y:S01]  /*0200*/  @!P1 IMAD R21, R15, UR9, R10 ;  /* 0x000000090f159c24 */ /* 0x000fe2000f8e020a */
[----:B------:R-:W-:Y:S01]  /*0210*/  ISETP.GE.AND P2, PT, R18, UR6, PT ;  /* 0x0000000612007c0c */ /* 0x000fe2000bf46270 */
[----:B------:R-:W-:-:S02]  /*0220*/  IMAD R19, R7, UR9, R8 ;  /* 0x0000000907137c24 */ /* 0x000fc4000f8e0208 */
[----:B------:R-:W-:-:S04]  /*0230*/  @!P1 IMAD.WIDE.U32 R14, R15, UR8, R2 ;  /* 0x000000080f0e9c25 */ /* 0x000fc8000f8e0002 */
[----:B------:R-:W-:Y:S02]  /*0240*/  IMAD.IADD R13, R13, 0x1, R19 ;  /* 0x000000010d0d7824 */ /* 0x000fe400078e0213 */
[----:B------:R-:W-:Y:S02]  /*0250*/  @!P1 IMAD.IADD R15, R15, 0x1, R21 ;  /* 0x000000010f0f9824 */ /* 0x000fe400078e0215 */
[----:B------:R-:W-:-:S04]  /*0260*/  @!P0 IMAD.WIDE R16, R17, 0x4, R12 ;  /* 0x0000000411108825 */ /* 0x000fc800078e020c */
[C---:B------:R-:W-:Y:S02]  /*0270*/  IMAD.WIDE R2, R5.reuse, 0x4, R12 ;  /* 0x0000000405027825 */ /* 0x040fe400078e020c */
[----:B--2---:R-:W2:Y:S02]  /*0280*/  @!P0 LDG.E R17, desc[UR4][R16.64] ;  /* 0x0000000410118981 */ /* 0x004ea4000c1e1900 */
[----:B------:R-:W-:Y:S02]  /*0290*/  @!P1 IMAD.WIDE R12, R5, 0x4, R14 ;  /* 0x00000004050c9825 */ /* 0x000fe400078e020e */
[----:B------:R-:W3:Y:S04]  /*02a0*/  @!P2 LDG.E R15, desc[UR4][R2.64] ;  /* 0x00000004020fa981 */ /* 0x000ee8000c1e1900 */
[----:B------:R0:W4:Y:S01]  /*02b0*/  @!P1 LDG.E R20, desc[UR4][R12.64] ;  /* 0x000000040c149981 */ /* 0x000122000c1e1900 */
[----:B------:R-:W1:Y:S01]  /*02c0*/  S2R R21, SR_CgaCtaId ;  /* 0x0000000000157919 */ /* 0x000e620000008800 */
[----:B------:R-:W-:Y:S01]  /*02d0*/  MOV R8, 0x400 ;  /* 0x0000040000087802 */ /* 0x000fe20000000f00 */
[----:B------:R-:W-:-:S04]  /*02e0*/  IMAD.SHL.U32 R6, R9, 0x4, RZ ;  /* 0x0000000409067824 */ /* 0x000fc800078e00ff */
[C---:B------:R-:W-:Y:S01]  /*02f0*/  VIADD R14, R8.reuse, 0x1000 ;  /* 0x00001000080e7836 */ /* 0x040fe20000000000 */
[----:B------:R-:W-:Y:S01]  /*0300*/  SHF.L.U32 R11, R11, 0x7, RZ ;  /* 0x000000070b0b7819 */ /* 0x000fe200000006ff */
[----:B------:R-:W-:Y:S01]  /*0310*/  VIADD R19, R8, 0x2000 ;  /* 0x0000200008137836 */ /* 0x000fe20000000000 */
[C---:B-1----:R-:W-:Y:S02]  /*0320*/  LEA R10, R21.reuse, R8, 0x18 ;  /* 0x00000008150a7211 */ /* 0x042fe400078ec0ff */
[C---:B------:R-:W-:Y:S02]  /*0330*/  LEA R8, R21.reuse, R14, 0x18 ;  /* 0x0000000e15087211 */ /* 0x040fe400078ec0ff */
[C-C-:B------:R-:W-:Y:S02]  /*0340*/  IADD3 R10, PT, PT, R6.reuse, R10, R11.reuse ;  /* 0x0000000a060a7210 */ /* 0x140fe40007ffe00b */
[----:B0-----:R-:W-:Y:S02]  /*0350*/  IADD3 R12, PT, PT, R6, R8, R11 ;  /* 0x00000008060c7210 */ /* 0x001fe40007ffe00b */
[----:B------:R-:W-:-:S04]  /*0360*/  LEA R9, R21, R19, 0x18 ;  /* 0x0000001315097211 */ /* 0x000fc800078ec0ff */
[----:B------:R-:W-:Y:S01]  /*0370*/  IADD3 R13, PT, PT, R6, R9, R11 ;  /* 0x00000009060d7210 */ /* 0x000fe20007ffe00b */
[----:B---3--:R0:W-:Y:S04]  /*0380*/  @!P2 STS [R10], R15 ;  /* 0x0000000f0a00a388 */ /* 0x0081e80000000800 */
[----:B--2---:R0:W-:Y:S01]  /*0390*/  @!P0 STS [R12], R17 ;  /* 0x000000110c008388 */ /* 0x0041e20000000800 */
[----:B------:R-:W-:Y:S02]  /*03a0*/  ISETP.GE.AND P0, PT, R0, UR6, PT ;  /* 0x0000000600007c0c */ /* 0x000fe4000bf06270 */
[----:B------:R-:W-:Y:S01]  /*03b0*/  ISETP.GE.AND P2, PT, R18, UR6, PT ;  /* 0x0000000612007c0c */ /* 0x000fe2000bf46270 */
[----:B----4-:R0:W-:Y:S01]  /*03c0*/  @!P1 STS [R13], R20 ;  /* 0x000000140d009388 */ /* 0x0101e20000000800 */
[----:B------:R-:W-:Y:S09]  /*03d0*/  BAR.SYNC.DEFER_BLOCKING 0x0 ;  /* 0x0000000000007b1d */ /* 0x000ff20000010000 */
[----:B0-----:R-:W-:Y:S05]  /*03e0*/  @P0 BRA `(.L_x_0) ;  /* 0x0000000400880947 */ /* 0x001fea0003800000 */
[----:B------:R-:W-:Y:S02]  /*03f0*/  LOP3.LUT R14, RZ, R0, RZ, 0x33, !PT ;  /* 0x00000000ff0e7212 */ /* 0x000fe400078e33ff */
[-C--:B------:R-:W-:Y:S02]  /*0400*/  ISETP.GE.AND P0, PT, R5, R4.reuse, PT ;  /* 0x000000040500720c */ /* 0x080fe40003f06270 */
[----:B------:R-:W-:Y:S01]  /*0410*/  ISETP.GE.AND P1, PT, R7, R4, PT ;  /* 0x000000040700720c */ /* 0x000fe20003f26270 */
[----:B------:R-:W-:Y:S01]  /*0420*/  VIADD R14, R14, UR6 ;  /* 0x000000060e0e7c36 */ /* 0x000fe20008000000 */
[-C--:B------:R-:W-:Y:S02]  /*0430*/  ISETP.GE.AND P0, PT, R5, R0.reuse, !P0 ;  /* 0x000000000500720c */ /* 0x080fe40004706270 */
[----:B------:R-:W-:Y:S02]  /*0440*/  ISETP.GE.AND P1, PT, R7, R0, !P1 ;  /* 0x000000000700720c */ /* 0x000fe40004f26270 */
[----:B------:R-:W-:-:S02]  /*0450*/  ISETP.GE.U32.AND P3, PT, R14, 0x3, PT ;  /* 0x000000030e00780c */ /* 0x000fc40003f66070 */
[----:B------:R-:W-:-:S05]  /*0460*/  VIMNMX.U32 R4, PT, PT, R14, 0x1f, PT ;  /* 0x0000001f0e047848 */ /* 0x000fca0003fe0000 */
[----:B------:R-:W-:Y:S02]  /*0470*/  VIADD R5, R4, 0x1 ;  /* 0x0000000104057836 */ /* 0x000fe40000000000 */
[----:B------:R-:W-:-:S03]  /*0480*/  IMAD.MOV.U32 R4, RZ, RZ, RZ ;  /* 0x000000ffff047224 */ /* 0x000fc600078e00ff */
[----:B------:R-:W-:Y:S01]  /*0490*/  LOP3.LUT R0, R5, 0x3, RZ, 0xc0, !PT ;  /* 0x0000000305007812 */ /* 0x000fe200078ec0ff */
[----:B------:R-:W-:Y:S06]  /*04a0*/  @!P3 BRA `(.L_x_1) ;  /* 0x0000000000f4b947 */ /* 0x000fec0003800000 */
[----:B------:R-:W-:Y:S02]  /*04b0*/  LOP3.LUT R4, R5, 0x3c, RZ, 0xc0, !PT ;  /* 0x0000003c05047812 */ /* 0x000fe400078ec0ff */
[----:B------:R-:W-:Y:S02]  /*04c0*/  IADD3 R7, PT, PT, R11, 0x8, R8 ;  /* 0x000000080b077810 */ /* 0x000fe40007ffe008 */
[----:B------:R-:W-:Y:S02]  /*04d0*/  IADD3 R5, PT, PT, R6, 0x100, R9 ;  /* 0x0000010006057810 */ /* 0x000fe40007ffe009 */
[----:B------:R-:W-:-:S07]  /*04e0*/  IADD3 R17, PT, PT, -R4, RZ, RZ ;  /* 0x000000ff04117210 */ /* 0x000fce0007ffe1ff */
.L_x_10:
[----:B------:R-:W-:Y:S04]  /*04f0*/  BSSY.RECONVERGENT B0, `(.L_x_2) ;  /* 0x000000b000007945 */ /* 0x000fe80003800200 */
[----:B0123--:R-:W-:Y:S05]  /*0500*/  @P2 BRA `(.L_x_3) ;  /* 0x0000000000242947 */ /* 0x00ffea0003800000 */
[----:B------:R-:W-:Y:S04]  /*0510*/  LDS R14, [R7+-0x8] ;  /* 0xfffff800070e7984 */ /* 0x000fe80000000800 */
[----:B------:R-:W0:Y:S04]  /*0520*/  LDS R15, [R5+-0x100] ;  /* 0xffff0000050f7984 */ /* 0x000e280000000800 */
[----:B------:R-:W1:Y:S01]  /*0530*/  LDS R16, [R10] ;  /* 0x000000000a107984 */ /* 0x000e620000000800 */
[----:B0-----:R-:W-:-:S05]  /*0540*/  IMAD.IADD R15, R14, 0x1, R15 ;  /* 0x000000010e0f7824 */ /* 0x001fca00078e020f */
[----:B-1----:R-:W-:-:S13]  /*0550*/  ISETP.GE.AND P3, PT, R15, R16, PT ;  /* 0x000000100f00720c */ /* 0x002fda0003f66270 */
[----:B------:R-:W-:Y:S05]  /*0560*/  @P3 BRA `(.L_x_3) ;  /* 0x00000000000c3947 */ /* 0x000fea0003800000 */
[----:B------:R0:W-:Y:S04]  /*0570*/  STS [R10], R15 ;  /* 0x0000000f0a007388 */ /* 0x0001e80000000800 */
[----:B------:R0:W-:Y:S04]  /*0580*/  @P0 STS [R12], R15 ;  /* 0x0000000f0c000388 */ /* 0x0001e80000000800 */
[----:B------:R0:W-:Y:S02]  /*0590*/  @P1 STS [R13], R15 ;  /* 0x0000000f0d001388 */ /* 0x0001e40000000800 */
.L_x_3:
[----:B------:R-:W-:Y:S05]  /*05a0*/  BSYNC.RECONVERGENT B0 ;  /* 0x0000000000007941 */ /* 0x000fea0003800200 */
.L_x_2:
[----:B------:R-:W-:Y:S06]  /*05b0*/  BAR.SYNC.DEFER_BLOCKING 0x0 ;  /* 0x0000000000007b1d */ /* 0x000fec0000010000 */
[----:B------:R-:W-:Y:S04]  /*05c0*/  BSSY.RECONVERGENT B0, `(.L_x_4) ;  /* 0x000000b000007945 */ /* 0x000fe80003800200 */
[----:B------:R-:W-:Y:S05]  /*05d0*/  @P2 BRA `(.L_x_5) ;  /* 0x0000000000242947 */ /* 0x000fea0003800000 */
[----:B------:R-:W-:Y:S04]  /*05e0*/  LDS R14, [R7+-0x4] ;  /* 0xfffffc00070e7984 */ /* 0x000fe80000000800 */
[----:B0-----:R-:W0:Y:S04]  /*05f0*/  LDS R15, [R5+-0x80] ;  /* 0xffff8000050f7984 */ /* 0x001e280000000800 */
[----:B------:R-:W1:Y:S01]  /*0600*/  LDS R16, [R10] ;  /* 0x000000000a107984 */ /* 0x000e620000000800 */
[----:B0-----:R-:W-:-:S05]  /*0610*/  IMAD.IADD R15, R14, 0x1, R15 ;  /* 0x000000010e0f7824 */ /* 0x001fca00078e020f */
[----:B-1----:R-:W-:-:S13]  /*0620*/  ISETP.GE.AND P3, PT, R15, R16, PT ;  /* 0x000000100f00720c */ /* 0x002fda0003f66270 */
[----:B------:R-:W-:Y:S05]  /*0630*/  @P3 BRA `(.L_x_5) ;  /* 0x00000000000c3947 */ /* 0x000fea0003800000 */
[----:B------:R1:W-:Y:S04]  /*0640*/  STS [R10], R15 ;  /* 0x0000000f0a007388 */ /* 0x0003e80000000800 */
[----:B------:R1:W-:Y:S04]  /*0650*/  @P0 STS [R12], R15 ;  /* 0x0000000f0c000388 */ /* 0x0003e80000000800 */
[----:B------:R1:W-:Y:S02]  /*0660*/  @P1 STS [R13], R15 ;  /* 0x0000000f0d001388 */ /* 0x0003e40000000800 */
.L_x_5:
[----:B------:R-:W-:Y:S05]  /*0670*/  BSYNC.RECONVERGENT B0 ;  /* 0x0000000000007941 */ /* 0x000fea0003800200 */
.L_x_4:
[----:B------:R-:W-:Y:S06]  /*0680*/  BAR.SYNC.DEFER_BLOCKING 0x0 ;  /* 0x0000000000007b1d */ /* 0x000fec0000010000 */
[----:B------:R-:W-:Y:S04]  /*0690*/  BSSY.RECONVERGENT B0, `(.L_x_6) ;  /* 0x000000b000007945 */ /* 0x000fe80003800200 */
[----:B------:R-:W-:Y:S05]  /*06a0*/  @P2 BRA `(.L_x_7) ;  /* 0x0000000000242947 */ /* 0x000fea0003800000 */
[----:B------:R-:W-:Y:S04]  /*06b0*/  LDS R14, [R7] ;  /* 0x00000000070e7984 */ /* 0x000fe80000000800 */
[----:B01----:R-:W0:Y:S04]  /*06c0*/  LDS R15, [R5] ;  /* 0x00000000050f7984 */ /* 0x003e280000000800 */
[----:B------:R-:W1:Y:S01]  /*06d0*/  LDS R16, [R10] ;  /* 0x000000000a107984 */ /* 0x000e620000000800 */
[----:B0-----:R-:W-:-:S05]  /*06e0*/  IMAD.IADD R15, R14, 0x1, R15 ;  /* 0x000000010e0f7824 */ /* 0x001fca00078e020f */
[----:B-1----:R-:W-:-:S13]  /*06f0*/  ISETP.GE.AND P3, PT, R15, R16, PT ;  /* 0x000000100f00720c */ /* 0x002fda0003f66270 */
[----:B------:R-:W-:Y:S05]  /*0700*/  @P3 BRA `(.L_x_7) ;  /* 0x00000000000c3947 */ /* 0x000fea0003800000 */
[----:B------:R2:W-:Y:S04]  /*0710*/  STS [R10], R15 ;  /* 0x0000000f0a007388 */ /* 0x0005e80000000800 */
[----:B------:R2:W-:Y:S04]  /*0720*/  @P0 STS [R12], R15 ;  /* 0x0000000f0c000388 */ /* 0x0005e80000000800 */
[----:B------:R2:W-:Y:S02]  /*0730*/  @P1 STS [R13], R15 ;  /* 0x0000000f0d001388 */ /* 0x0005e40000000800 */
.L_x_7:
[----:B------:R-:W-:Y:S05]  /*0740*/  BSYNC.RECONVERGENT B0 ;  /* 0x0000000000007941 */ /* 0x000fea0003800200 */
.L_x_6:
[----:B------:R-:W-:Y:S01]  /*0750*/  VIADD R17, R17, 0x4 ;  /* 0x0000000411117836 */ /* 0x000fe20000000000 */
[----:B------:R-:W-:Y:S04]  /*0760*/  BAR.SYNC.DEFER_BLOCKING 0x0 ;  /* 0x0000000000007b1d */ /* 0x000fe80000010000 */
[----:B------:R-:W-:Y:S02]  /*0770*/  ISETP.NE.AND P4, PT, R17, RZ, PT ;  /* 0x000000ff1100720c */ /* 0x000fe40003f85270 */
[----:B------:R-:W-:Y:S04]  /*0780*/  BSSY.RECONVERGENT B0, `(.L_x_8) ;  /* 0x000000b000007945 */ /* 0x000fe80003800200 */
[----:B------:R-:W-:Y:S07]  /*0790*/  @P2 BRA `(.L_x_9) ;  /* 0x0000000000242947 */ /* 0x000fee0003800000 */
[----:B------:R-:W-:Y:S04]  /*07a0*/  LDS R14, [R7+0x4] ;  /* 0x00000400070e7984 */ /* 0x000fe80000000800 */
[----:B012---:R-:W0:Y:S04]  /*07b0*/  LDS R15, [R5+0x80] ;  /* 0x00008000050f7984 */ /* 0x007e280000000800 */
[----:B------:R-:W1:Y:S01]  /*07c0*/  LDS R16, [R10] ;  /* 0x000000000a107984 */ /* 0x000e620000000800 */
[----:B0-----:R-:W-:-:S05]  /*07d0*/  IMAD.IADD R15, R14, 0x1, R15 ;  /* 0x000000010e0f7824 */ /* 0x001fca00078e020f */
[----:B-1----:R-:W-:-:S13]  /*07e0*/  ISETP.GE.AND P3, PT, R15, R16, PT ;  /* 0x000000100f00720c */ /* 0x002fda0003f66270 */
[----:B------:R-:W-:Y:S05]  /*07f0*/  @P3 BRA `(.L_x_9) ;  /* 0x00000000000c3947 */ /* 0x000fea0003800000 */
[----:B------:R3:W-:Y:S04]  /*0800*/  STS [R10], R15 ;  /* 0x0000000f0a007388 */ /* 0x0007e80000000800 */
[----:B------:R3:W-:Y:S04]  /*0810*/  @P0 STS [R12], R15 ;  /* 0x0000000f0c000388 */ /* 0x0007e80000000800 */
[----:B------:R3:W-:Y:S02]  /*0820*/  @P1 STS [R13], R15 ;  /* 0x0000000f0d001388 */ /* 0x0007e40000000800 */
.L_x_9:
[----:B------:R-:W-:Y:S05]  /*0830*/  BSYNC.RECONVERGENT B0 ;  /* 0x0000000000007941 */ /* 0x000fea0003800200 */
.L_x_8:
[----:B------:R-:W-:Y:S01]  /*0840*/  BAR.SYNC.DEFER_BLOCKING 0x0 ;  /* 0x0000000000007b1d */ /* 0x000fe20000010000 */
[----:B------:R-:W-:Y:S01]  /*0850*/  IADD3 R7, PT, PT, R7, 0x10, RZ ;  /* 0x0000001007077810 */ /* 0x000fe20007ffe0ff */
[----:B------:R-:W-:-:S04]  /*0860*/  VIADD R5, R5, 0x200 ;  /* 0x0000020005057836 */ /* 0x000fc80000000000 */
[----:B------:R-:W-:Y:S05]  /*0870*/  @P4 BRA `(.L_x_10) ;  /* 0xfffffffc001c4947 */ /* 0x000fea000383ffff */
.L_x_1:
[----:B------:R-:W-:-:S13]  /*0880*/  ISETP.NE.AND P3, PT, R0, RZ, PT ;  /* 0x000000ff0000720c */ /* 0x000fda0003f65270 */
[----:B------:R-:W-:Y:S05]  /*0890*/  @!P3 BRA `(.L_x_0) ;  /* 0x00000000005cb947 */ /* 0x000fea0003800000 */
[C---:B------:R-:W-:Y:S02]  /*08a0*/  IMAD R11, R4.reuse, 0x4, R11 ;  /* 0x00000004040b7824 */ /* 0x040fe400078e020b */
[----:B------:R-:W-:Y:S02]  /*08b0*/  IMAD R6, R4, 0x80, R6 ;  /* 0x0000008004067824 */ /* 0x000fe400078e0206 */
[----:B------:R-:W-:Y:S01]  /*08c0*/  IMAD.MOV R0, RZ, RZ, -R0 ;  /* 0x000000ffff007224 */ /* 0x000fe200078e0a00 */
[----:B------:R-:W-:Y:S01]  /*08d0*/  IADD3 R8, PT, PT, R8, R11, RZ ;  /* 0x0000000b08087210 */ /* 0x000fe20007ffe0ff */
[----:B------:R-:W-:-:S07]  /*08e0*/  IMAD.IADD R6, R9, 0x1, R6 ;  /* 0x0000000109067824 */ /* 0x000fce00078e0206 */
.L_x_13:
[----:B------:R-:W-:Y:S04]  /*08f0*/  BSSY.RECONVERGENT B0, `(.L_x_11) ;  /* 0x000000b000007945 */ /* 0x000fe80003800200 */
[----:B----4-:R-:W-:Y:S05]  /*0900*/  @P2 BRA `(.L_x_12) ;  /* 0x0000000000242947 */ /* 0x010fea0003800000 */
[----:B------:R-:W-:Y:S04]  /*0910*/  LDS R4, [R8] ;  /* 0x0000000008047984 */ /* 0x000fe80000000800 */
[----:B------:R-:W4:Y:S04]  /*0920*/  LDS R5, [R6] ;  /* 0x0000000006057984 */ /* 0x000f280000000800 */
[----:B------:R-:W5:Y:S01]  /*0930*/  LDS R7, [R10] ;  /* 0x000000000a077984 */ /* 0x000f620000000800 */
[----:B----4-:R-:W-:-:S05]  /*0940*/  IMAD.IADD R4, R4, 0x1, R5 ;  /* 0x0000000104047824 */ /* 0x010fca00078e0205 */
[----:B-----5:R-:W-:-:S13]  /*0950*/  ISETP.GE.AND P3, PT, R4, R7, PT ;  /* 0x000000070400720c */ /* 0x020fda0003f66270 */
[----:B------:R-:W-:Y:S05]  /*0960*/  @P3 BRA `(.L_x_12) ;  /* 0x00000000000c3947 */ /* 0x000fea0003800000 */
[----:B------:R4:W-:Y:S04]  /*0970*/  STS [R10], R4 ;  /* 0x000000040a007388 */ /* 0x0009e80000000800 */
[----:B------:R4:W-:Y:S04]  /*0980*/  @P0 STS [R12], R4 ;  /* 0x000000040c000388 */ /* 0x0009e80000000800 */
[----:B------:R4:W-:Y:S02]  /*0990*/  @P1 STS [R13], R4 ;  /* 0x000000040d001388 */ /* 0x0009e40000000800 */
.L_x_12:
[----:B------:R-:W-:Y:S05]  /*09a0*/  BSYNC.RECONVERGENT B0 ;  /* 0x0000000000007941 */ /* 0x000fea0003800200 */
.L_x_11:
[----:B------:R-:W-:Y:S01]  /*09b0*/  VIADD R0, R0, 0x1 ;  /* 0x0000000100007836 */ /* 0x000fe20000000000 */
[----:B------:R-:W-:Y:S01]  /*09c0*/  BAR.SYNC.DEFER_BLOCKING 0x0 ;  /* 0x0000000000007b1d */ /* 0x000fe20000010000 */
[----:B------:R-:W-:Y:S02]  /*09d0*/  VIADD R6, R6, 0x80 ;  /* 0x0000008006067836 */ /* 0x000fe40000000000 */
[----:B------:R-:W-:Y:S01]  /*09e0*/  VIADD R8, R8, 0x4 ;  /* 0x0000000408087836 */ /* 0x000fe20000000000 */
[----:B------:R-:W-:-:S13]  /*09f0*/  ISETP.NE.AND P3, PT, R0, RZ, PT ;  /* 0x000000ff0000720c */ /* 0x000fda0003f65270 */
[----:B------:R-:W-:Y:S05]  /*0a00*/  @P3 BRA `(.L_x_13) ;  /* 0xfffffffc00b83947 */ /* 0x000fea000383ffff */
.L_x_0:
[----:B------:R-:W-:Y:S05]  /*0a10*/  @P2 EXIT ;  /* 0x000000000000294d */ /* 0x000fea0003800000 */
[----:B------:R-:W5:Y:S04]  /*0a20*/  LDS R5, [R10] ;  /* 0x000000000a057984 */ /* 0x000f680000000800 */
[----:B-----5:R-:W-:Y:S01]  /*0a30*/  STG.E desc[UR4][R2.64], R5 ;  /* 0x0000000502007986 */ /* 0x020fe2000c101904 */
[----:B------:R-:W-:Y:S05]  /*0a40*/  EXIT ;  /* 0x000000000000794d */ /* 0x000fea0003800000 */
.L_x_14:
[----:B------:R-:W-:-:S00]  /*0a50*/  BRA `(.L_x_14) ;  /* 0xfffffffc00fc7947 */ /* 0x000fc0000383ffff */
[----:B------:R-:W-:-:S00]  /*0a60*/  NOP ;  /* 0x0000000000007918 */ /* 0x000fc00000000000 */
        /* <DEDUP_REMOVED lines=9> */
.L_x_55:


//--------------------- .text._Z4testPimi         --------------------------
	.section	.text._Z4testPimi,"ax",@progbits
	.align	128
        .global         _Z4testPimi
        .type           _Z4testPimi,@function
        .size           _Z4testPimi,(.L_x_56 - _Z4testPimi)
        .other          _Z4testPimi,@"STO_CUDA_ENTRY STV_DEFAULT"
_Z4testPimi:
.text._Z4testPimi:
[----:B------:R-:W0:Y:S01]  /*0000*/  LDC R1, c[0x0][0x37c] ;  /* 0x0000df00ff017b82 */ /* 0x000e220000000800 */
[----:B------:R-:W-:Y:S01]  /*0010*/  MOV R0, 0x18 ;  /* 0x0000001800007802 */ /* 0x000fe20000000f00 */
[----:B------:R-:W1:Y:S01]  /*0020*/  LDCU UR4, c[0x0][0x2f8] ;  /* 0x00005f00ff0477ac */ /* 0x000e620008000800 */
[----:B0-----:R-:W-:Y:S01]  /*0030*/  VIADD R1, R1, 0xfffffff8 ;  /* 0xfffffff801017836 */ /* 0x001fe20000000000 */
[----:B------:R-:W-:-:S04]  /*0040*/  CS2R R6, SRZ ;  /* 0x0000000000067805 */ /* 0x000fc8000001ff00 */
[----:B------:R0:W2:Y:S01]  /*0050*/  LDC.64 R8, c[0x4][R0] ;  /* 0x0100000000087b82 */ /* 0x0000a20000000a00 */
[----:B------:R-:W3:Y:S01]  /*0060*/  LDCU.64 UR6, c[0x4][URZ] ;  /* 0x01000000ff0677ac */ /* 0x000ee20008000a00 */
[----:B------:R-:W4:Y:S01]  /*0070*/  LDCU UR5, c[0x0][0x2fc] ;  /* 0x00005f80ff0577ac */ /* 0x000f220008000800 */
[----:B-1----:R-:W-:Y:S01]  /*0080*/  IADD3 R22, P0, PT, R1, UR4, RZ ;  /* 0x0000000401167c10 */ /* 0x002fe2000ff1e0ff */
[----:B---3--:R-:W-:Y:S02]  /*0090*/  IMAD.U32 R4, RZ, RZ, UR6 ;  /* 0x00000006ff047e24 */ /* 0x008fe4000f8e00ff */
[----:B------:R-:W-:Y:S02]  /*00a0*/  IMAD.U32 R5, RZ, RZ, UR7 ;  /* 0x00000007ff057e24 */ /* 0x000fe4000f8e00ff */
[----:B0---4-:R-:W-:-:S08]  /*00b0*/  IMAD.X R2, RZ, RZ, UR5, P0 ;  /* 0x00000005ff027e24 */ /* 0x011fd000080e06ff */
[----:B------:R-:W-:-:S07]  /*00c0*/  LEPC R20, `(.L_x_15) ;  /* 0x000000001014794e */ /* 0x000fce0000000000 */
[----:B--2---:R-:W-:Y:S05]  /*00d0*/  CALL.ABS.NOINC R8 ;  /* 0x0000000008007343 */ /* 0x004fea0003c00000 */
.L_x_15:
[----:B------:R-:W0:Y:S02]  /*00e0*/  LDC R0, c[0x0][0x390] ;  /* 0x0000e400ff007b82 */ /* 0x000e240000000800 */
[----:B0-----:R-:W-:-:S13]  /*00f0*/  ISETP.GE.AND P0, PT, R0, 0x1, PT ;  /* 0x000000010000780c */ /* 0x001fda0003f06270 */
[----:B------:R-:W-:Y:S05]  /*0100*/  @!P0 EXIT ;  /* 0x000000000000894d */ /* 0x000fea0003800000 */
[----:B------:R-:W0:Y:S01]  /*0110*/  LDC.64 R28, c[0x0][0x358] ;  /* 0x0000d600ff1c7b82 */ /* 0x000e220000000a00 */
[----:B------:R-:W-:-:S07]  /*0120*/  IMAD.MOV.U32 R24, RZ, RZ, RZ ;  /* 0x000000ffff187224 */ /* 0x000fce00078e00ff */
.L_x_53:
[----:B------:R-:W1:Y:S01]  /*0130*/  LDCU UR4, c[0x0][0x390] ;  /* 0x00007200ff0477ac */ /* 0x000e620008000800 */
[----:B------:R-:W-:Y:S02]  /*0140*/  IMAD.MOV.U32 R18, RZ, RZ, R24 ;  /* 0x000000ffff127224 */ /* 0x000fe400078e0018 */
[----:B------:R-:W-:Y:S02]  /*0150*/  VIADD R24, R24, 0x1 ;  /* 0x0000000118187836 */ /* 0x000fe40000000000 */
[----:B------:R-:W-:Y:S01]  /*0160*/  IMAD.MOV.U32 R25, RZ, RZ, RZ ;  /* 0x000000ffff197224 */ /* 0x000fe200078e00ff */
[----:B-1----:R-:W-:Y:S02]  /*0170*/  UISETP.GE.U32.AND UP0, UPT, UR4, 0x10, UPT ;  /* 0x000000100400788c */ /* 0x002fe4000bf06070 */
[----:B------:R-:W-:-:S04]  /*0180*/  ISETP.NE.AND P0, PT, R24, UR4, PT ;  /* 0x0000000418007c0c */ /* 0x000fc8000bf05270 */
[----:B------:R-:W-:-:S03]  /*0190*/  P2R R27, PR, RZ, 0x1 ;  /* 0x00000001ff1b7803 */ /* 0x000fc60000000000 */
[----:B------:R-:W-:Y:S06]  /*01a0*/  BRA.U !UP0, `(.L_x_16) ;  /* 0x0000000d08607547 */ /* 0x000fec000b800000 */
[----:B------:R-:W1:Y:S01]  /*01b0*/  LDC.64 R4, c[0x0][0x380] ;  /* 0x0000e000ff047b82 */ /* 0x000e620000000a00 */
[----:B------:R-:W2:Y:S01]  /*01c0*/  LDCU UR4, c[0x0][0x390] ;  /* 0x00007200ff0477ac */ /* 0x000ea20008000800 */
[----:B------:R-:W-:Y:S01]  /*01d0*/  BSSY.RECONVERGENT B6, `(.L_x_17) ;  /* 0x00000d2000067945 */ /* 0x000fe20003800200 */
[----:B------:R-:W1:Y:S01]  /*01e0*/  LDCU.64 UR6, c[0x0][0x388] ;  /* 0x00007100ff0677ac */ /* 0x000e620008000a00 */
[----:B--2---:R-:W-:-:S04]  /*01f0*/  ULOP3.LUT UR4, UR4, 0x7ffffff0, URZ, 0xc0, !UPT ;  /* 0x7ffffff004047892 */ /* 0x004fc8000f8ec0ff */
[----:B------:R-:W-:Y:S01]  /*0200*/  UIADD3 UR4, UPT, UPT, -UR4, URZ, URZ ;  /* 0x000000ff04047290 */ /* 0x000fe2000fffe1ff */
[----:B-1----:R-:W-:-:S03]  /*0210*/  IMAD.WIDE.U32 R4, R18, UR6, R4 ;  /* 0x0000000612047c25 */ /* 0x002fc6000f8e0004 */
[----:B------:R-:W-:Y:S01]  /*0220*/  IADD3 R30, P0, PT, R4, 0x20, RZ ;  /* 0x00000020041e7810 */ /* 0x000fe20007f1e0ff */
[----:B------:R-:W-:Y:S02]  /*0230*/  IMAD R4, R18, UR7, R5 ;  /* 0x0000000712047c24 */ /* 0x000fe4000f8e0205 */
[----:B------:R-:W-:Y:S02]  /*0240*/  IMAD.U32 R16, RZ, RZ, UR4 ;  /* 0x00000004ff107e24 */ /* 0x000fe4000f8e00ff */
[----:B------:R-:W-:-:S08]  /*0250*/  IMAD.X R31, RZ, RZ, R4, P0 ;  /* 0x000000ffff1f7224 */ /* 0x000fd000000e0604 */
.L_x_34:
[----:B0-----:R-:W-:Y:S02]  /*0260*/  R2UR UR4, R28 ;  /* 0x000000001c0472ca */ /* 0x001fe400000e0000 */
[----:B------:R-:W-:-:S13]  /*0270*/  R2UR UR5, R29 ;  /* 0x000000001d0572ca */ /* 0x000fda00000e0000 */
[----:B------:R-:W2:Y:S01]  /*0280*/  LDG.E R0, desc[UR4][R30.64+-0x20] ;  /* 0xffffe0041e007981 */ /* 0x000ea2000c1e1900 */
[----:B------:R-:W-:Y:S01]  /*0290*/  MOV R8, 0x18 ;  /* 0x0000001800087802 */ /* 0x000fe20000000f00 */
[----:B------:R-:W0:Y:S01]  /*02a0*/  LDCU.64 UR4, c[0x4][0x8] ;  /* 0x01000100ff0477ac */ /* 0x000e220008000a00 */
[----:B------:R-:W-:Y:S01]  /*02b0*/  VIADD R16, R16, 0x10 ;  /* 0x0000001010107836 */ /* 0x000fe20000000000 */
[----:B------:R-:W-:Y:S01]  /*02c0*/  MOV R6, R22 ;  /* 0x0000001600067202 */ /* 0x000fe20000000f00 */
[----:B------:R-:W-:Y:S02]  /*02d0*/  IMAD.MOV.U32 R7, RZ, RZ, R2 ;  /* 0x000000ffff077224 */ /* 0x000fe400078e0002 */
[----:B------:R-:W1:Y:S01]  /*02e0*/  LDC.64 R8, c[0x4][R8] ;  /* 0x0100000008087b82 */ /* 0x000e620000000a00 */
[----:B------:R-:W-:-:S04]  /*02f0*/  ISETP.NE.AND P0, PT, R16, RZ, PT ;  /* 0x000000ff1000720c */ /* 0x000fc80003f05270 */
[----:B------:R-:W-:Y:S01]  /*0300*/  P2R R19, PR, RZ, 0x1 ;  /* 0x00000001ff137803 */ /* 0x000fe20000000000 */
[----:B0-----:R-:W-:Y:S02]  /*0310*/  IMAD.U32 R4, RZ, RZ, UR4 ;  /* 0x00000004ff047e24 */ /* 0x001fe4000f8e00ff */
[----:B------:R-:W-:Y:S01]  /*0320*/  IMAD.U32 R5, RZ, RZ, UR5 ;  /* 0x00000005ff057e24 */ /* 0x000fe2000f8e00ff */
[----:B-12---:R0:W-:Y:S06]  /*0330*/  STL [R1], R0 ;  /* 0x0000000001007387 */ /* 0x0061ec0000100800 */
[----:B------:R-:W-:-:S07]  /*0340*/  LEPC R20, `(.L_x_18) ;  /* 0x000000001014794e */ /* 0x000fce0000000000 */
[----:B0-----:R-:W-:Y:S05]  /*0350*/  CALL.ABS.NOINC R8 ;  /* 0x0000000008007343 */ /* 0x001fea0003c00000 */
.L_x_18:
[----:B------:R-:W-:Y:S02]  /*0360*/  R2UR UR4, R28 ;  /* 0x000000001c0472ca */ /* 0x000fe400000e0000 */
[----:B------:R-:W-:-:S13]  /*0370*/  R2UR UR5, R29 ;  /* 0x000000001d0572ca */ /* 0x000fda00000e0000 */
[----:B------:R-:W2:Y:S01]  /*0380*/  LDG.E R0, desc[UR4][R30.64+-0x1c] ;  /* 0xffffe4041e007981 */ /* 0x000ea2000c1e1900 */
[----:B------:R-:W-:Y:S01]  /*0390*/  MOV R17, 0x18 ;  /* 0x0000001800117802 */ /* 0x000fe20000000f00 */
[----:B------:R-:W0:Y:S01]  /*03a0*/  LDCU.64 UR4, c[0x4][0x8] ;  /* 0x01000100ff0477ac */ /* 0x000e220008000a00 */
[----:B------:R-:W-:Y:S02]  /*03b0*/  IMAD.MOV.U32 R6, RZ, RZ, R22 ;  /* 0x000000ffff067224 */ /* 0x000fe400078e0016 */
[----:B------:R1:W3:Y:S01]  /*03c0*/  LDC.64 R8, c[0x4][R17] ;  /* 0x0100000011087b82 */ /* 0x0002e20000000a00 */
[----:B------:R-:W-:Y:S02]  /*03d0*/  IMAD.MOV.U32 R7, RZ, RZ, R2 ;  /* 0x000000ffff077224 */ /* 0x000fe400078e0002 */
[----:B0-----:R-:W-:Y:S02]  /*03e0*/  IMAD.U32 R4, RZ, RZ, UR4 ;  /* 0x00000004ff047e24 */ /* 0x001fe4000f8e00ff */
[----:B------:R-:W-:Y:S01]  /*03f0*/  IMAD.U32 R5, RZ, RZ, UR5 ;  /* 0x00000005ff057e24 */ /* 0x000fe2000f8e00ff */
[----:B--23--:R1:W-:Y:S06]  /*0400*/  STL [R1], R0 ;  /* 0x0000000001007387 */ /* 0x00c3ec0000100800 */
[----:B------:R-:W-:-:S07]  /*0410*/  LEPC R20, `(.L_x_19) ;  /* 0x000000001014794e */ /* 0x000fce0000000000 */
[----:B-1----:R-:W-:Y:S05]  /*0420*/  CALL.ABS.NOINC R8 ;  /* 0x0000000008007343 */ /* 0x002fea0003c00000 */
.L_x_19:
[----:B------:R-:W-:Y:S02]  /*0430*/  R2UR UR4, R28 ;  /* 0x000000001c0472ca */ /* 0x000fe400000e0000 */
[----:B------:R-:W-:-:S13]  /*0440*/  R2UR UR5, R29 ;  /* 0x000000001d0572ca */ /* 0x000fda00000e0000 */
[----:B------:R-:W2:Y:S01]  /*0450*/  LDG.E R0, desc[UR4][R30.64+-0x18] ;  /* 0xffffe8041e007981 */ /* 0x000ea2000c1e1900 */
[----:B------:R0:W1:Y:S01]  /*0460*/  LDC.64 R8, c[0x4][R17] ;  /* 0x0100000011087b82 */ /* 0x0000620000000a00 */
[----:B------:R-:W3:Y:S01]  /*0470*/  LDCU.64 UR4, c[0x4][0x8] ;  /* 0x01000100ff0477ac */ /* 0x000ee20008000a00 */
[----:B------:R-:W-:Y:S02]  /*0480*/  IMAD.MOV.U32 R6, RZ, RZ, R22 ;  /* 0x000000ffff067224 */ /* 0x000fe400078e0016 */
[----:B------:R-:W-:Y:S02]  /*0490*/  IMAD.MOV.U32 R7, RZ, RZ, R2 ;  /* 0x000000ffff077224 */ /* 0x000fe400078e0002 */
[----:B---3--:R-:W-:Y:S02]  /*04a0*/  IMAD.U32 R4, RZ, RZ, UR4 ;  /* 0x00000004ff047e24 */ /* 0x008fe4000f8e00ff */
[----:B------:R-:W-:Y:S01]  /*04b0*/  IMAD.U32 R5, RZ, RZ, UR5 ;  /* 0x00000005ff057e24 */ /* 0x000fe2000f8e00ff */
[----:B-12---:R0:W-:Y:S06]  /*04c0*/  STL [R1], R0 ;  /* 0x0000000001007387 */ /* 0x0061ec0000100800 */
[----:B------:R-:W-:-:S07]  /*04d0*/  LEPC R20, `(.L_x_20) ;  /* 0x000000001014794e */ /* 0x000fce0000000000 */
[----:B0-----:R-:W-:Y:S05]  /*04e0*/  CALL.ABS.NOINC R8 ;  /* 0x0000000008007343 */ /* 0x001fea0003c00000 */
.L_x_20:
[----:B------:R-:W-:Y:S02]  /*04f0*/  R2UR UR4, R28 ;  /* 0x000000001c0472ca */ /* 0x000fe400000e0000 */
[----:B------:R-:W-:-:S13]  /*0500*/  R2UR UR5, R29 ;  /* 0x000000001d0572ca */ /* 0x000fda00000e0000 */
[----:B------:R-:W2:Y:S01]  /*0510*/  LDG.E R0, desc[UR4][R30.64+-0x14] ;  /* 0xffffec041e007981 */ /* 0x000ea2000c1e1900 */
[----:B------:R0:W1:Y:S01]  /*0520*/  LDC.64 R8, c[0x4][R17] ;  /* 0x0100000011087b82 */ /* 0x0000620000000a00 */
[----:B------:R-:W3:Y:S01]  /*0530*/  LDCU.64 UR4, c[0x4][0x8] ;  /* 0x01000100ff0477ac */ /* 0x000ee20008000a00 */
[----:B------:R-:W-:Y:S01]  /*0540*/  MOV R6, R22 ;  /* 0x0000001600067202 */ /* 0x000fe20000000f00 */
[----:B------:R-:W-:Y:S02]  /*0550*/  IMAD.MOV.U32 R7, RZ, RZ, R2 ;  /* 0x000000ffff077224 */ /* 0x000fe400078e0002 */
[----:B---3--:R-:W-:Y:S02]  /*0560*/  IMAD.U32 R4, RZ, RZ, UR4 ;  /* 0x00000004ff047e24 */ /* 0x008fe4000f8e00ff */
[----:B------:R-:W-:Y:S01]  /*0570*/  IMAD.U32 R5, RZ, RZ, UR5 ;  /* 0x00000005ff057e24 */ /* 0x000fe2000f8e00ff */
[----:B-12---:R0:W-:Y:S06]  /*0580*/  STL [R1], R0 ;  /* 0x0000000001007387 */ /* 0x0061ec0000100800 */
[----:B------:R-:W-:-:S07]  /*0590*/  LEPC R20, `(.L_x_21) ;  /* 0x000000001014794e */ /* 0x000fce0000000000 */
[----:B0-----:R-:W-:Y:S05]  /*05a0*/  CALL.ABS.NOINC R8 ;  /* 0x0000000008007343 */ /* 0x001fea0003c00000 */
.L_x_21:
        /* <DEDUP_REMOVED lines=12> */
.L_x_22:
        /* <DEDUP_REMOVED lines=12> */
.L_x_23:
        /* <DEDUP_REMOVED lines=12> */
.L_x_24:
        /* <DEDUP_REMOVED lines=12> */
.L_x_25:
        /* <DEDUP_REMOVED lines=12> */
.L_x_26:
        /* <DEDUP_REMOVED lines=12> */
.L_x_27:
        /* <DEDUP_REMOVED lines=12> */
.L_x_28:
        /* <DEDUP_REMOVED lines=12> */
.L_x_29:
        /* <DEDUP_REMOVED lines=12> */
.L_x_30:
        /* <DEDUP_REMOVED lines=12> */
.L_x_31:
        /* <DEDUP_REMOVED lines=12> */
.L_x_32:
        /* <DEDUP_REMOVED lines=12> */
.L_x_33:
[----:B------:R-:W-:Y:S02]  /*0eb0*/  ISETP.NE.AND P6, PT, R19, RZ, PT ;  /* 0x000000ff1300720c */ /* 0x000fe40003fc5270 */
[----:B------:R-:W-:-:S05]  /*0ec0*/  IADD3 R30, P0, PT, R30, 0x40, RZ ;  /* 0x000000401e1e7810 */ /* 0x000fca0007f1e0ff */
[----:B------:R-:W-:-:S06]  /*0ed0*/  IMAD.X R31, RZ, RZ, R31, P0 ;  /* 0x000000ffff1f7224 */ /* 0x000fcc00000e061f */
[----:B------:R-:W-:Y:S05]  /*0ee0*/  @P6 BRA `(.L_x_34) ;  /* 0xfffffff000dc6947 */ /* 0x000fea000383ffff */
[----:B------:R-:W-:Y:S05]  /*0ef0*/  BSYNC.RECONVERGENT B6 ;  /* 0x0000000000067941 */ /* 0x000fea0003800200 */
.L_x_17:
[----:B------:R-:W0:Y:S02]  /*0f00*/  LDCU UR4, c[0x0][0x390] ;  /* 0x00007200ff0477ac */ /* 0x000e240008000800 */
[----:B0-----:R-:W-:-:S06]  /*0f10*/  ULOP3.LUT UR4, UR4, 0x7ffffff0, URZ, 0xc0, !UPT ;  /* 0x7ffffff004047892 */ /* 0x001fcc000f8ec0ff */
[----:B------:R-:W-:-:S07]  /*0f20*/  IMAD.U32 R25, RZ, RZ, UR4 ;  /* 0x00000004ff197e24 */ /* 0x000fce000f8e00ff */
.L_x_16:
[----:B------:R-:W1:Y:S02]  /*0f30*/  LDC R26, c[0x0][0x390] ;  /* 0x0000e400ff1a7b82 */ /* 0x000e640000000800 */
[----:B-1----:R-:W-:-:S04]  /*0f40*/  LOP3.LUT R0, R26, 0xf, RZ, 0xc0, !PT ;  /* 0x0000000f1a007812 */ /* 0x002fc800078ec0ff */
[----:B------:R-:W-:-:S13]  /*0f50*/  ISETP.NE.AND P0, PT, R0, RZ, PT ;  /* 0x000000ff0000720c */ /* 0x000fda0003f05270 */
[----:B------:R-:W-:Y:S05]  /*0f60*/  @!P0 BRA `(.L_x_35) ;  /* 0x0000000c00608947 */ /* 0x000fea0003800000 */
[----:B------:R-:W1:Y:S01]  /*0f70*/  LDC.64 R4, c[0x0][0x380] ;  /* 0x0000e000ff047b82 */ /* 0x000e620000000a00 */
[----:B------:R-:W1:Y:S01]  /*0f80*/  LDCU.64 UR4, c[0x0][0x388] ;  /* 0x00007100ff0477ac */ /* 0x000e620008000a00 */
[----:B------:R-:W-:-:S05]  /*0f90*/  VIADD R0, R0, 0xffffffff ;  /* 0xffffffff00007836 */ /* 0x000fca0000000000 */
[----:B------:R-:W-:Y:S01]  /*0fa0*/  ISETP.GE.U32.AND P0, PT, R0, 0x7, PT ;  /* 0x000000070000780c */ /* 0x000fe20003f06070 */
[----:B-1----:R-:W-:-:S04]  /*0fb0*/  IMAD.WIDE.U32 R4, R18, UR4, R4 ;  /* 0x0000000412047c25 */ /* 0x002fc8000f8e0004 */
[----:B------:R-:W-:Y:S02]  /*0fc0*/  IMAD R19, R18, UR5, R5 ;  /* 0x0000000512137c24 */ /* 0x000fe4000f8e0205 */
[----:B------:R-:W-:-:S06]  /*0fd0*/  IMAD.MOV.U32 R18, RZ, RZ, R4 ;  /* 0x000000ffff127224 */ /* 0x000fcc00078e0004 */
[----:B------:R-:W-:Y:S05]  /*0fe0*/  @!P0 BRA `(.L_x_36) ;  /* 0x0000000400908947 */ /* 0x000fea0003800000 */
[----:B0-----:R-:W-:Y:S01]  /*0ff0*/  R2UR UR4, R28 ;  /* 0x000000001c0472ca */ /* 0x001fe200000e0000 */
[----:B------:R-:W-:Y:S01]  /*1000*/  IMAD.WIDE.U32 R30, R25, 0x4, R18 ;  /* 0x00000004191e7825 */ /* 0x000fe200078e0012 */
[----:B------:R-:W-:-:S13]  /*1010*/  R2UR UR5, R29 ;  /* 0x000000001d0572ca */ /* 0x000fda00000e0000 */
[----:B------:R-:W2:Y:S01]  /*1020*/  LDG.E R0, desc[UR4][R30.64] ;  /* 0x000000041e007981 */ /* 0x000ea2000c1e1900 */
[----:B------:R-:W-:Y:S01]  /*1030*/  MOV R8, 0x18 ;  /* 0x0000001800087802 */ /* 0x000fe20000000f00 */
[----:B------:R-:W0:Y:S01]  /*1040*/  LDCU.64 UR4, c[0x4][0x8] ;  /* 0x01000100ff0477ac */ /* 0x000e220008000a00 */
[----:B------:R-:W-:Y:S02]  /*1050*/  IMAD.MOV.U32 R6, RZ, RZ, R22 ;  /* 0x000000ffff067224 */ /* 0x000fe400078e0016 */
[----:B------:R-:W-:Y:S02]  /*1060*/  IMAD.MOV.U32 R7, RZ, RZ, R2 ;  /* 0x000000ffff077224 */ /* 0x000fe400078e0002 */
[----:B------:R-:W1:Y:S01]  /*1070*/  LDC.64 R8, c[0x4][R8] ;  /* 0x0100000008087b82 */ /* 0x000e620000000a00 */
[----:B0-----:R-:W-:Y:S02]  /*1080*/  IMAD.U32 R4, RZ, RZ, UR4 ;  /* 0x00000004ff047e24 */ /* 0x001fe4000f8e00ff */
[----:B------:R-:W-:Y:S01]  /*1090*/  IMAD.U32 R5, RZ, RZ, UR5 ;  /* 0x00000005ff057e24 */ /* 0x000fe2000f8e00ff */
[----:B-12---:R0:W-:Y:S06]  /*10a0*/  STL [R1], R0 ;  /* 0x0000000001007387 */ /* 0x0061ec0000100800 */
[----:B------:R-:W-:-:S07]  /*10b0*/  LEPC R20, `(.L_x_37) ;  /* 0x000000001014794e */ /* 0x000fce0000000000 */
[----:B0-----:R-:W-:Y:S05]  /*10c0*/  CALL.ABS.NOINC R8 ;  /* 0x0000000008007343 */ /* 0x001fea0003c00000 */
.L_x_37:
[----:B------:R-:W-:Y:S02]  /*10d0*/  R2UR UR4, R28 ;  /* 0x000000001c0472ca */ /* 0x000fe400000e0000 */
[----:B------:R-:W-:-:S13]  /*10e0*/  R2UR UR5, R29 ;  /* 0x000000001d0572ca */ /* 0x000fda00000e0000 */
[----:B------:R-:W2:Y:S01]  /*10f0*/  LDG.E R0, desc[UR4][R30.64+0x4] ;  /* 0x000004041e007981 */ /* 0x000ea2000c1e1900 */
[----:B------:R-:W-:Y:S01]  /*1100*/  MOV R16, 0x18 ;  /* 0x0000001800107802 */ /* 0x000fe20000000f00 */
[----:B------:R-:W0:Y:S01]  /*1110*/  LDCU.64 UR4, c[0x4][0x8] ;  /* 0x01000100ff0477ac */ /* 0x000e220008000a00 */
[----:B------:R-:W-:Y:S01]  /*1120*/  MOV R6, R22 ;  /* 0x0000001600067202 */ /* 0x000fe20000000f00 */
[----:B------:R-:W-:Y:S01]  /*1130*/  IMAD.MOV.U32 R7, RZ, RZ, R2 ;  /* 0x000000ffff077224 */ /* 0x000fe200078e0002 */
[----:B------:R1:W3:Y:S01]  /*1140*/  LDC.64 R8, c[0x4][R16] ;  /* 0x0100000010087b82 */ /* 0x0002e20000000a00 */
[----:B0-----:R-:W-:Y:S02]  /*1150*/  IMAD.U32 R4, RZ, RZ, UR4 ;  /* 0x00000004ff047e24 */ /* 0x001fe4000f8e00ff */
[----:B------:R-:W-:Y:S01]  /*1160*/  IMAD.U32 R5, RZ, RZ, UR5 ;  /* 0x00000005ff057e24 */ /* 0x000fe2000f8e00ff */
[----:B--23--:R1:W-:Y:S06]  /*1170*/  STL [R1], R0 ;  /* 0x0000000001007387 */ /* 0x00c3ec0000100800 */
[----:B------:R-:W-:-:S07]  /*1180*/  LEPC R20, `(.L_x_38) ;  /* 0x000000001014794e */ /* 0x000fce0000000000 */
[----:B-1----:R-:W-:Y:S05]  /*1190*/  CALL.ABS.NOINC R8 ;  /* 0x0000000008007343 */ /* 0x002fea0003c00000 */
.L_x_38:
        /* <DEDUP_REMOVED lines=12> */
.L_x_39:
        /* <DEDUP_REMOVED lines=12> */
.L_x_40:
        /* <DEDUP_REMOVED lines=12> */
.L_x_41:
        /* <DEDUP_REMOVED lines=12> */
.L_x_42:
        /* <DEDUP_REMOVED lines=12> */
.L_x_43:
[----:B------:R-:W-:Y:S02]  /*1560*/  R2UR UR4, R28 ;  /* 0x000000001c0472ca */ /* 0x000fe400000e0000 */
[----:B------:R-:W-:-:S13]  /*1570*/  R2UR UR5, R29 ;  /* 0x000000001d0572ca */ /* 0x000fda00000e0000 */
[----:B------:R-:W2:Y:S01]  /*1580*/  LDG.E R30, desc[UR4][R30.64+0x1c] ;  /* 0x00001c041e1e7981 */ /* 0x000ea2000c1e1900 */
[----:B------:R-:W0:Y:S01]  /*1590*/  LDC.64 R16, c[0x4][R16] ;  /* 0x0100000010107b82 */ /* 0x000e220000000a00 */
[----:B------:R-:W1:Y:S01]  /*15a0*/  LDCU.64 UR4, c[0x4][0x8] ;  /* 0x01000100ff0477ac */ /* 0x000e620008000a00 */
[----:B------:R-:W-:Y:S01]  /*15b0*/  MOV R6, R22 ;  /* 0x0000001600067202 */ /* 0x000fe20000000f00 */
[----:B------:R-:W-:Y:S02]  /*15c0*/  IMAD.MOV.U32 R7, RZ, RZ, R2 ;  /* 0x000000ffff077224 */ /* 0x000fe400078e0002 */
[----:B-1----:R-:W-:Y:S02]  /*15d0*/  IMAD.U32 R4, RZ, RZ, UR4 ;  /* 0x00000004ff047e24 */ /* 0x002fe4000f8e00ff */
[----:B------:R-:W-:Y:S01]  /*15e0*/  IMAD.U32 R5, RZ, RZ, UR5 ;  /* 0x00000005ff057e24 */ /* 0x000fe2000f8e00ff */
[----:B0-2---:R1:W-:Y:S06]  /*15f0*/  STL [R1], R30 ;  /* 0x0000001e01007387 */ /* 0x0053ec0000100800 */
[----:B------:R-:W-:-:S07]  /*1600*/  LEPC R20, `(.L_x_44) ;  /* 0x000000001014794e */ /* 0x000fce0000000000 */
[----:B-1----:R-:W-:Y:S05]  /*1610*/  CALL.ABS.NOINC R16 ;  /* 0x0000000010007343 */ /* 0x002fea0003c00000 */
.L_x_44:
[----:B------:R-:W-:-:S07]  /*1620*/  VIADD R25, R25, 0x8 ;  /* 0x0000000819197836 */ /* 0x000fce0000000000 */
.L_x_36:
[----:B------:R-:W-:-:S04]  /*1630*/  LOP3.LUT R0, R26, 0x7, RZ, 0xc0, !PT ;  /* 0x000000071a007812 */ /* 0x000fc800078ec0ff */
[----:B------:R-:W-:-:S13]  /*1640*/  ISETP.NE.AND P0, PT, R0, RZ, PT ;  /* 0x000000ff0000720c */ /* 0x000fda0003f05270 */
[----:B------:R-:W-:Y:S05]  /*1650*/  @!P0 BRA `(.L_x_35) ;  /* 0x0000000400a48947 */ /* 0x000fea0003800000 */
[----:B------:R-:W-:-:S05]  /*1660*/  VIADD R0, R0, 0xffffffff ;  /* 0xffffffff00007836 */ /* 0x000fca0000000000 */
[----:B------:R-:W-:-:S13]  /*1670*/  ISETP.GE.U32.AND P0, PT, R0, 0x3, PT ;  /* 0x000000030000780c */ /* 0x000fda0003f06070 */
        /* <DEDUP_REMOVED lines=15> */
.L_x_46:
        /* <DEDUP_REMOVED lines=13> */
.L_x_47:
[----:B------:R-:W-:Y:S02]  /*1840*/  R2UR UR4, R28 ;  /* 0x000000001c0472ca */ /* 0x000fe400000e0000 */
[----:B------:R-:W-:-:S13]  /*1850*/  R2UR UR5, R29 ;  /* 0x000000001d0572ca */ /* 0x000fda00000e0000 */
[----:B------:R-:W2:Y:S01]  /*1860*/  LDG.E R0, desc[UR4][R16.64+0x8] ;  /* 0x0000080410007981 */ /* 0x000ea2000c1e1900 */
[----:B------:R0:W1:Y:S01]  /*1870*/  LDC.64 R8, c[0x4][R23] ;  /* 0x0100000017087b82 */ /* 0x0000620000000a00 */
[----:B------:R-:W3:Y:S01]  /*1880*/  LDCU.64 UR4, c[0x4][0x8] ;  /* 0x01000100ff0477ac */ /* 0x000ee20008000a00 */
[----:B------:R-:W-:Y:S02]  /*1890*/  IMAD.MOV.U32 R6, RZ, RZ, R22 ;  /* 0x000000ffff067224 */ /* 0x000fe400078e0016 */
[----:B------:R-:W-:Y:S01]  /*18a0*/  IMAD.MOV.U32 R7, RZ, RZ, R2 ;  /* 0x000000ffff077224 */ /* 0x000fe200078e0002 */
[----:B---3--:R-:W-:Y:S01]  /*18b0*/  MOV R4, UR4 ;  /* 0x0000000400047c02 */ /* 0x008fe20008000f00 */
[----:B------:R-:W-:Y:S01]  /*18c0*/  IMAD.U32 R5, RZ, RZ, UR5 ;  /* 0x00000005ff057e24 */ /* 0x000fe2000f8e00ff */
[----:B-12---:R0:W-:Y:S06]  /*18d0*/  STL [R1], R0 ;  /* 0x0000000001007387 */ /* 0x0061ec0000100800 */
[----:B------:R-:W-:-:S07]  /*18e0*/  LEPC R20, `(.L_x_48) ;  /* 0x000000001014794e */ /* 0x000fce0000000000 */
[----:B0-----:R-:W-:Y:S05]  /*18f0*/  CALL.ABS.NOINC R8 ;  /* 0x0000000008007343 */ /* 0x001fea0003c00000 */
.L_x_48:
        /* <DEDUP_REMOVED lines=12> */
.L_x_49:
[----:B------:R-:W-:-:S07]  /*19c0*/  VIADD R25, R25, 0x4 ;  /* 0x0000000419197836 */ /* 0x000fce0000000000 */
.L_x_45:
[----:B------:R-:W-:-:S04]  /*19d0*/  LOP3.LUT R26, R26, 0x3, RZ, 0xc0, !PT ;  /* 0x000000031a1a7812 */ /* 0x000fc800078ec0ff */
[----:B------:R-:W-:-:S13]  /*19e0*/  ISETP.NE.AND P0, PT, R26, RZ, PT ;  /* 0x000000ff1a00720c */ /* 0x000fda0003f05270 */
[----:B------:R-:W-:Y:S05]  /*19f0*/  @!P0 BRA `(.L_x_35) ;  /* 0x0000000000bc8947 */ /* 0x000fea0003800000 */
[----:B0-----:R-:W-:Y:S01]  /*1a00*/  R2UR UR4, R28 ;  /* 0x000000001c0472ca */ /* 0x001fe200000e0000 */
[----:B------:R-:W-:Y:S01]  /*1a10*/  IMAD.WIDE.U32 R18, R25, 0x4, R18 ;  /* 0x0000000419127825 */ /* 0x000fe200078e0012 */
[----:B------:R-:W-:-:S13]  /*1a20*/  R2UR UR5, R29 ;  /* 0x000000001d0572ca */ /* 0x000fda00000e0000 */
[----:B------:R-:W2:Y:S01]  /*1a30*/  LDG.E R0, desc[UR4][R18.64] ;  /* 0x0000000412007981 */ /* 0x000ea2000c1e1900 */
[----:B------:R-:W-:Y:S01]  /*1a40*/  MOV R8, 0x18 ;  /* 0x0000001800087802 */ /* 0x000fe20000000f00 */
[----:B------:R-:W0:Y:S01]  /*1a50*/  LDCU.64 UR4, c[0x4][0x8] ;  /* 0x01000100ff0477ac */ /* 0x000e220008000a00 */
[----:B------:R-:W-:Y:S01]  /*1a60*/  ISETP.NE.AND P0, PT, R26, 0x1, PT ;  /* 0x000000011a00780c */ /* 0x000fe20003f05270 */
[----:B------:R-:W-:Y:S01]  /*1a70*/  IMAD.MOV.U32 R6, RZ, RZ, R22 ;  /* 0x000000ffff067224 */ /* 0x000fe200078e0016 */
[----:B------:R-:W-:Y:S02]  /*1a80*/  MOV R7, R2 ;  /* 0x0000000200077202 */ /* 0x000fe40000000f00 */
[----:B------:R-:W1:Y:S01]  /*1a90*/  LDC.64 R8, c[0x4][R8] ;  /* 0x0100000008087b82 */ /* 0x000e620000000a00 */
[----:B0-----:R-:W-:Y:S02]  /*1aa0*/  IMAD.U32 R4, RZ, RZ, UR4 ;  /* 0x00000004ff047e24 */ /* 0x001fe4000f8e00ff */
[----:B------:R-:W-:Y:S01]  /*1ab0*/  IMAD.U32 R5, RZ, RZ, UR5 ;  /* 0x00000005ff057e24 */ /* 0x000fe2000f8e00ff */
[----:B--2---:R0:W-:Y:S02]  /*1ac0*/  STL [R1], R0 ;  /* 0x0000000001007387 */ /* 0x0041e40000100800 */
[----:B01----:R-:W-:-:S07]  /*1ad0*/  P2R R0, PR, RZ, 0x1 ;  /* 0x00000001ff007803 */ /* 0x003fce0000000000 */
[----:B------:R-:W-:-:S07]  /*1ae0*/  LEPC R20, `(.L_x_50) ;  /* 0x000000001014794e */ /* 0x000fce0000000000 */
[----:B------:R-:W-:Y:S05]  /*1af0*/  CALL.ABS.NOINC R8 ;  /* 0x0000000008007343 */ /* 0x000fea0003c00000 */
.L_x_50:
[----:B------:R-:W-:-:S13]  /*1b00*/  ISETP.NE.AND P6, PT, R26, 0x1, PT ;  /* 0x000000011a00780c */ /* 0x000fda0003fc5270 */
[----:B------:R-:W-:Y:S05]  /*1b10*/  @!P6 BRA `(.L_x_35) ;  /* 0x000000000074e947 */ /* 0x000fea0003800000 */
[----:B------:R-:W-:Y:S02]  /*1b20*/  R2UR UR4, R28 ;  /* 0x000000001c0472ca */ /* 0x000fe400000e0000 */
[----:B------:R-:W-:-:S13]  /*1b30*/  R2UR UR5, R29 ;  /* 0x000000001d0572ca */ /* 0x000fda00000e0000 */
[----:B------:R-:W2:Y:S01]  /*1b40*/  LDG.E R0, desc[UR4][R18.64+0x4] ;  /* 0x0000040412007981 */ /* 0x000ea2000c1e1900 */
[----:B------:R-:W-:Y:S01]  /*1b50*/  MOV R16, 0x18 ;  /* 0x0000001800107802 */ /* 0x000fe20000000f00 */
[----:B------:R-:W0:Y:S01]  /*1b60*/  LDCU.64 UR4, c[0x4][0x8] ;  /* 0x01000100ff0477ac */ /* 0x000e220008000a00 */
[----:B------:R-:W-:Y:S01]  /*1b70*/  ISETP.NE.AND P0, PT, R26, 0x2, PT ;  /* 0x000000021a00780c */ /* 0x000fe20003f05270 */
[----:B------:R-:W-:Y:S01]  /*1b80*/  IMAD.MOV.U32 R6, RZ, RZ, R22 ;  /* 0x000000ffff067224 */ /* 0x000fe200078e0016 */
[----:B------:R1:W3:Y:S01]  /*1b90*/  LDC.64 R8, c[0x4][R16] ;  /* 0x0100000010087b82 */ /* 0x0002e20000000a00 */
[----:B------:R-:W-:Y:S02]  /*1ba0*/  IMAD.MOV.U32 R7, RZ, RZ, R2 ;  /* 0x000000ffff077224 */ /* 0x000fe400078e0002 */
[----:B0-----:R-:W-:Y:S02]  /*1bb0*/  IMAD.U32 R4, RZ, RZ, UR4 ;  /* 0x00000004ff047e24 */ /* 0x001fe4000f8e00ff */
[----:B------:R-:W-:Y:S01]  /*1bc0*/  IMAD.U32 R5, RZ, RZ, UR5 ;  /* 0x00000005ff057e24 */ /* 0x000fe2000f8e00ff */
[----:B--2---:R0:W-:Y:S02]  /*1bd0*/  STL [R1], R0 ;  /* 0x0000000001007387 */ /* 0x0041e40000100800 */
[----:B01-3--:R-:W-:-:S07]  /*1be0*/  P2R R0, PR, RZ, 0x1 ;  /* 0x00000001ff007803 */ /* 0x00bfce0000000000 */
[----:B------:R-:W-:-:S07]  /*1bf0*/  LEPC R20, `(.L_x_51) ;  /* 0x000000001014794e */ /* 0x000fce0000000000 */
[----:B------:R-:W-:Y:S05]  /*1c00*/  CALL.ABS.NOINC R8 ;  /* 0x0000000008007343 */ /* 0x000fea0003c00000 */
.L_x_51:
[----:B------:R-:W-:-:S13]  /*1c10*/  ISETP.NE.AND P6, PT, R26, 0x2, PT ;  /* 0x000000021a00780c */ /* 0x000fda0003fc5270 */
[----:B------:R-:W-:Y:S05]  /*1c20*/  @!P6 BRA `(.L_x_35) ;  /* 0x000000000030e947 */ /* 0x000fea0003800000 */
[----:B------:R-:W-:Y:S02]  /*1c30*/  R2UR UR4, R28 ;  /* 0x000000001c0472ca */ /* 0x000fe400000e0000 */
[----:B------:R-:W-:-:S13]  /*1c40*/  R2UR UR5, R29 ;  /* 0x000000001d0572ca */ /* 0x000fda00000e0000 */
[----:B------:R-:W2:Y:S01]  /*1c50*/  LDG.E R18, desc[UR4][R18.64+0x8] ;  /* 0x0000080412127981 */ /* 0x000ea2000c1e1900 */
[----:B------:R-:W0:Y:S01]  /*1c60*/  LDC.64 R16, c[0x4][R16] ;  /* 0x0100000010107b82 */ /* 0x000e220000000a00 */
[----:B------:R-:W1:Y:S01]  /*1c70*/  LDCU.64 UR4, c[0x4][0x8] ;  /* 0x01000100ff0477ac */ /* 0x000e620008000a00 */
[----:B------:R-:W-:Y:S02]  /*1c80*/  IMAD.MOV.U32 R6, RZ, RZ, R22 ;  /* 0x000000ffff067224 */ /* 0x000fe400078e0016 */
[----:B------:R-:W-:Y:S02]  /*1c90*/  IMAD.MOV.U32 R7, RZ, RZ, R2 ;  /* 0x000000ffff077224 */ /* 0x000fe400078e0002 */
[----:B-1----:R-:W-:Y:S02]  /*1ca0*/  IMAD.U32 R4, RZ, RZ, UR4 ;  /* 0x00000004ff047e24 */ /* 0x002fe4000f8e00ff */
[----:B------:R-:W-:Y:S01]  /*1cb0*/  IMAD.U32 R5, RZ, RZ, UR5 ;  /* 0x00000005ff057e24 */ /* 0x000fe2000f8e00ff */
[----:B0-2---:R1:W-:Y:S06]  /*1cc0*/  STL [R1], R18 ;  /* 0x0000001201007387 */ /* 0x0053ec0000100800 */
[----:B------:R-:W-:-:S07]  /*1cd0*/  LEPC R20, `(.L_x_35) ;  /* 0x000000001014794e */ /* 0x000fce0000000000 */
[----:B-1----:R-:W-:Y:S05]  /*1ce0*/  CALL.ABS.NOINC R16 ;  /* 0x0000000010007343 */ /* 0x002fea0003c00000 */
.L_x_35:
[----:B------:R-:W-:Y:S01]  /*1cf0*/  MOV R0, 0x18 ;  /* 0x0000001800007802 */ /* 0x000fe20000000f00 */
[----:B------:R-:W1:Y:S01]  /*1d00*/  LDCU.64 UR4, c[0x4][0x10] ;  /* 0x01000200ff0477ac */ /* 0x000e620008000a00 */
[----:B------:R-:W-:Y:S02]  /*1d10*/  CS2R R6, SRZ ;  /* 0x0000000000067805 */ /* 0x000fe4000001ff00 */
[----:B------:R2:W3:Y:S01]  /*1d20*/  LDC.64 R8, c[0x4][R0] ;  /* 0x0100000000087b82 */ /* 0x0004e20000000a00 */
[----:B-1----:R-:W-:Y:S02]  /*1d30*/  IMAD.U32 R4, RZ, RZ, UR4 ;  /* 0x00000004ff047e24 */ /* 0x002fe4000f8e00ff */
[----:B--2---:R-:W-:-:S07]  /*1d40*/  IMAD.U32 R5, RZ, RZ, UR5 ;  /* 0x00000005ff057e24 */ /* 0x004fce000f8e00ff */
[----:B------:R-:W-:-:S07]  /*1d50*/  LEPC R20, `(.L_x_52) ;  /* 0x000000001014794e */ /* 0x000fce0000000000 */
[----:B0--3--:R-:W-:Y:S05]  /*1d60*/  CALL.ABS.NOINC R8 ;  /* 0x0000000008007343 */ /* 0x009fea0003c00000 */
.L_x_52:
[----:B------:R-:W-:-:S13]  /*1d70*/  ISETP.NE.AND P6, PT, R27, RZ, PT ;  /* 0x000000ff1b00720c */ /* 0x000fda0003fc5270 */
[----:B------:R-:W-:Y:S05]  /*1d80*/  @P6 BRA `(.L_x_53) ;  /* 0xffffffe000e86947 */ /* 0x000fea000383ffff */
[----:B------:R-:W-:Y:S05]  /*1d90*/  EXIT ;  /* 0x000000000000794d */ /* 0x000fea0003800000 */
.L_x_54:
        /* <DEDUP_REMOVED lines=14> */
.L_x_56:


//--------------------- .nv.global.init           --------------------------
	.section	.nv.global.init,"aw",@progbits
.nv.global.init:
	.type		$str$2,@object
	.size		$str$2,($str$1 - $str$2)
$str$2:
        /*0000*/ 	.byte	0x0a, 0x00
	.type		$str$1,@object
	.size		$str$1,($str - $str$1)
$str$1:
        /*0002*/ 	.byte	0x25, 0x64, 0x20, 0x00
	.type		$str,@object
	.size		$str,(.L_0 - $str)
$str:
        /*0006*/ 	.byte	0x0a, 0x64, 0x65, 0x76, 0x69, 0x63, 0x65, 0x3a, 0x0a, 0x00
.L_0:


//--------------------- .nv.shared._Z3caliiiiiiPim --------------------------
	.section	.nv.shared._Z3caliiiiiiPim,"aw",@nobits
	.sectionflags	@""
	.align	4
.nv.shared._Z3caliiiiiiPim:
	.zero		13312


//--------------------- .nv.shared.reserved.0     --------------------------
	.section	.nv.shared.reserved.0,"aw",@nobits
	.weak		__nv_reservedSMEM_offset_0_alias
	.size		__nv_reservedSMEM_offset_0_alias, 0, 64
	.other		__nv_reservedSMEM_offset_0_alias,@"STO_CUDA_RESERVED_SHARED STV_DEFAULT"
__nv_reservedSMEM_offset_0_alias:
	.zero		0
	.zero		64


//--------------------- .nv.constant0._Z3caliiiiiiPim --------------------------
	.section	.nv.constant0._Z3caliiiiiiPim,"a",@progbits
	.sectionflags	@""
	.align	4
.nv.constant0._Z3caliiiiiiPim:
	.zero		936


//--------------------- .nv.constant0._Z4testPimi --------------------------
	.section	.nv.constant0._Z4testPimi,"a",@progbits
	.sectionflags	@""
	.align	4
.nv.constant0._Z4testPimi:
	.zero		916


//--------------------- SYMBOLS --------------------------

	.type		.nv.reservedSmem.offset0,@object
	.size		.nv.reservedSmem.offset0,0x4
	.type		.nv.reservedSmem.cap,@object
	.size		.nv.reservedSmem.cap,0x4
	.type		vprintf,@function
